//
// Generated by NVIDIA NVVM Compiler
//
// Compiler Build ID: CL-36424714
// Cuda compilation tools, release 13.0, V13.0.88
// Based on NVVM 20.0.0
//

.version 9.0
.target sm_100
.address_size 64

	// .globl	_Z8simulateP8Particlei
.global .align 4 .b8 precalc_xorwow_matrix[102400];
.global .align 4 .b8 precalc_xorwow_offset_matrix[102400];
.global .align 4 .b8 mrg32k3aM1[2304];
.global .align 4 .b8 mrg32k3aM2[2304];
.global .align 4 .b8 mrg32k3aM1SubSeq[2016];
.global .align 4 .b8 mrg32k3aM2SubSeq[2016];
.global .align 4 .b8 mrg32k3aM1Seq[2304];
.global .align 4 .b8 mrg32k3aM2Seq[2304];
.const .align 8 .b8 __cr_lgamma_table[72];

.visible .entry _Z8simulateP8Particlei(
	.param .u64 .ptr .align 1 _Z8simulateP8Particlei_param_0,
	.param .u32 _Z8simulateP8Particlei_param_1
)
{
	.local .align 8 .b8 	__local_depot0[48];
	.reg .b64 	%SP;
	.reg .b64 	%SPL;
	.reg .pred 	%p<65>;
	.reg .b32 	%r<1332>;
	.reg .b32 	%f<67>;
	.reg .b64 	%rd<26>;

	mov.u64 	%SPL, __local_depot0;
	ld.param.u64 	%rd12, [_Z8simulateP8Particlei_param_0];
	ld.param.u32 	%r568, [_Z8simulateP8Particlei_param_1];
	cvta.to.global.u64 	%rd1, %rd12;
	add.u64 	%rd2, %SPL, 0;
	mov.u32 	%r569, %tid.x;
	mov.u32 	%r570, %ctaid.x;
	mov.u32 	%r571, %ntid.x;
	mad.lo.s32 	%r572, %r570, %r571, %r569;
	add.s32 	%r573, %r572, %r568;
	cvt.s64.s32 	%rd3, %r573;
	xor.b32  	%r574, %r573, -1429050551;
	mul.lo.s32 	%r1, %r574, 1099087573;
	setp.gt.s32 	%p1, %r573, -1;
	selp.b32 	%r2, -644748465, -1947113066, %p1;
	add.s32 	%r575, %r2, %r1;
	add.s32 	%r576, %r575, 6615241;
	add.s32 	%r1055, %r1, 123456789;
	st.local.v2.u32 	[%rd2], {%r576, %r1055};
	xor.b32  	%r1054, %r1, 362436069;
	add.s32 	%r1053, %r2, 521288629;
	st.local.v2.u32 	[%rd2+8], {%r1054, %r1053};
	xor.b32  	%r1052, %r2, 88675123;
	add.s32 	%r1051, %r1, 5783321;
	st.local.v2.u32 	[%rd2+16], {%r1052, %r1051};
	setp.eq.s32 	%p2, %r573, 0;
	@%p2 bra 	$L__BB0_115;
	mov.b32 	%r1038, 0;
	mov.u64 	%rd25, %rd3;
$L__BB0_2:
	mov.u64 	%rd4, %rd25;
	and.b64  	%rd5, %rd4, 3;
	setp.eq.s64 	%p3, %rd5, 0;
	@%p3 bra 	$L__BB0_114;
	mul.wide.u32 	%rd14, %r1038, 3200;
	mov.u64 	%rd15, precalc_xorwow_matrix;
	add.s64 	%rd6, %rd15, %rd14;
	mov.b32 	%r1051, 0;
	mov.u32 	%r1052, %r1051;
	mov.u32 	%r1053, %r1051;
	mov.u32 	%r1054, %r1051;
	mov.u32 	%r1055, %r1051;
	mov.u32 	%r1044, %r1051;
$L__BB0_4:
	mul.wide.u32 	%rd16, %r1044, 4;
	add.s64 	%rd17, %rd2, %rd16;
	ld.local.u32 	%r20, [%rd17+4];
	shl.b32 	%r21, %r1044, 5;
	mov.b32 	%r1050, 0;
$L__BB0_5:
	.pragma "nounroll";
	shr.u32 	%r580, %r20, %r1050;
	and.b32  	%r581, %r580, 1;
	setp.eq.b32 	%p4, %r581, 1;
	not.pred 	%p5, %p4;
	add.s32 	%r582, %r21, %r1050;
	mul.lo.s32 	%r583, %r582, 5;
	mul.wide.u32 	%rd18, %r583, 4;
	add.s64 	%rd7, %rd6, %rd18;
	@%p5 bra 	$L__BB0_7;
	ld.global.u32 	%r584, [%rd7];
	xor.b32  	%r1055, %r1055, %r584;
	ld.global.u32 	%r585, [%rd7+4];
	xor.b32  	%r1054, %r1054, %r585;
	ld.global.u32 	%r586, [%rd7+8];
	xor.b32  	%r1053, %r1053, %r586;
	ld.global.u32 	%r587, [%rd7+12];
	xor.b32  	%r1052, %r1052, %r587;
	ld.global.u32 	%r588, [%rd7+16];
	xor.b32  	%r1051, %r1051, %r588;
$L__BB0_7:
	and.b32  	%r590, %r580, 2;
	setp.eq.s32 	%p6, %r590, 0;
	@%p6 bra 	$L__BB0_9;
	ld.global.u32 	%r591, [%rd7+20];
	xor.b32  	%r1055, %r1055, %r591;
	ld.global.u32 	%r592, [%rd7+24];
	xor.b32  	%r1054, %r1054, %r592;
	ld.global.u32 	%r593, [%rd7+28];
	xor.b32  	%r1053, %r1053, %r593;
	ld.global.u32 	%r594, [%rd7+32];
	xor.b32  	%r1052, %r1052, %r594;
	ld.global.u32 	%r595, [%rd7+36];
	xor.b32  	%r1051, %r1051, %r595;
$L__BB0_9:
	and.b32  	%r597, %r580, 4;
	setp.eq.s32 	%p7, %r597, 0;
	@%p7 bra 	$L__BB0_11;
	ld.global.u32 	%r598, [%rd7+40];
	xor.b32  	%r1055, %r1055, %r598;
	ld.global.u32 	%r599, [%rd7+44];
	xor.b32  	%r1054, %r1054, %r599;
	ld.global.u32 	%r600, [%rd7+48];
	xor.b32  	%r1053, %r1053, %r600;
	ld.global.u32 	%r601, [%rd7+52];
	xor.b32  	%r1052, %r1052, %r601;
	ld.global.u32 	%r602, [%rd7+56];
	xor.b32  	%r1051, %r1051, %r602;
$L__BB0_11:
	and.b32  	%r604, %r580, 8;
	setp.eq.s32 	%p8, %r604, 0;
	@%p8 bra 	$L__BB0_13;
	ld.global.u32 	%r605, [%rd7+60];
	xor.b32  	%r1055, %r1055, %r605;
	ld.global.u32 	%r606, [%rd7+64];
	xor.b32  	%r1054, %r1054, %r606;
	ld.global.u32 	%r607, [%rd7+68];
	xor.b32  	%r1053, %r1053, %r607;
	ld.global.u32 	%r608, [%rd7+72];
	xor.b32  	%r1052, %r1052, %r608;
	ld.global.u32 	%r609, [%rd7+76];
	xor.b32  	%r1051, %r1051, %r609;
$L__BB0_13:
	and.b32  	%r611, %r580, 16;
	setp.eq.s32 	%p9, %r611, 0;
	@%p9 bra 	$L__BB0_15;
	ld.global.u32 	%r612, [%rd7+80];
	xor.b32  	%r1055, %r1055, %r612;
	ld.global.u32 	%r613, [%rd7+84];
	xor.b32  	%r1054, %r1054, %r613;
	ld.global.u32 	%r614, [%rd7+88];
	xor.b32  	%r1053, %r1053, %r614;
	ld.global.u32 	%r615, [%rd7+92];
	xor.b32  	%r1052, %r1052, %r615;
	ld.global.u32 	%r616, [%rd7+96];
	xor.b32  	%r1051, %r1051, %r616;
$L__BB0_15:
	and.b32  	%r618, %r580, 32;
	setp.eq.s32 	%p10, %r618, 0;
	@%p10 bra 	$L__BB0_17;
	ld.global.u32 	%r619, [%rd7+100];
	xor.b32  	%r1055, %r1055, %r619;
	ld.global.u32 	%r620, [%rd7+104];
	xor.b32  	%r1054, %r1054, %r620;
	ld.global.u32 	%r621, [%rd7+108];
	xor.b32  	%r1053, %r1053, %r621;
	ld.global.u32 	%r622, [%rd7+112];
	xor.b32  	%r1052, %r1052, %r622;
	ld.global.u32 	%r623, [%rd7+116];
	xor.b32  	%r1051, %r1051, %r623;
$L__BB0_17:
	and.b32  	%r625, %r580, 64;
	setp.eq.s32 	%p11, %r625, 0;
	@%p11 bra 	$L__BB0_19;
	ld.global.u32 	%r626, [%rd7+120];
	xor.b32  	%r1055, %r1055, %r626;
	ld.global.u32 	%r627, [%rd7+124];
	xor.b32  	%r1054, %r1054, %r627;
	ld.global.u32 	%r628, [%rd7+128];
	xor.b32  	%r1053, %r1053, %r628;
	ld.global.u32 	%r629, [%rd7+132];
	xor.b32  	%r1052, %r1052, %r629;
	ld.global.u32 	%r630, [%rd7+136];
	xor.b32  	%r1051, %r1051, %r630;
$L__BB0_19:
	and.b32  	%r632, %r580, 128;
	setp.eq.s32 	%p12, %r632, 0;
	@%p12 bra 	$L__BB0_21;
	ld.global.u32 	%r633, [%rd7+140];
	xor.b32  	%r1055, %r1055, %r633;
	ld.global.u32 	%r634, [%rd7+144];
	xor.b32  	%r1054, %r1054, %r634;
	ld.global.u32 	%r635, [%rd7+148];
	xor.b32  	%r1053, %r1053, %r635;
	ld.global.u32 	%r636, [%rd7+152];
	xor.b32  	%r1052, %r1052, %r636;
	ld.global.u32 	%r637, [%rd7+156];
	xor.b32  	%r1051, %r1051, %r637;
$L__BB0_21:
	and.b32  	%r639, %r580, 256;
	setp.eq.s32 	%p13, %r639, 0;
	@%p13 bra 	$L__BB0_23;
	ld.global.u32 	%r640, [%rd7+160];
	xor.b32  	%r1055, %r1055, %r640;
	ld.global.u32 	%r641, [%rd7+164];
	xor.b32  	%r1054, %r1054, %r641;
	ld.global.u32 	%r642, [%rd7+168];
	xor.b32  	%r1053, %r1053, %r642;
	ld.global.u32 	%r643, [%rd7+172];
	xor.b32  	%r1052, %r1052, %r643;
	ld.global.u32 	%r644, [%rd7+176];
	xor.b32  	%r1051, %r1051, %r644;
$L__BB0_23:
	and.b32  	%r646, %r580, 512;
	setp.eq.s32 	%p14, %r646, 0;
	@%p14 bra 	$L__BB0_25;
	ld.global.u32 	%r647, [%rd7+180];
	xor.b32  	%r1055, %r1055, %r647;
	ld.global.u32 	%r648, [%rd7+184];
	xor.b32  	%r1054, %r1054, %r648;
	ld.global.u32 	%r649, [%rd7+188];
	xor.b32  	%r1053, %r1053, %r649;
	ld.global.u32 	%r650, [%rd7+192];
	xor.b32  	%r1052, %r1052, %r650;
	ld.global.u32 	%r651, [%rd7+196];
	xor.b32  	%r1051, %r1051, %r651;
$L__BB0_25:
	and.b32  	%r653, %r580, 1024;
	setp.eq.s32 	%p15, %r653, 0;
	@%p15 bra 	$L__BB0_27;
	ld.global.u32 	%r654, [%rd7+200];
	xor.b32  	%r1055, %r1055, %r654;
	ld.global.u32 	%r655, [%rd7+204];
	xor.b32  	%r1054, %r1054, %r655;
	ld.global.u32 	%r656, [%rd7+208];
	xor.b32  	%r1053, %r1053, %r656;
	ld.global.u32 	%r657, [%rd7+212];
	xor.b32  	%r1052, %r1052, %r657;
	ld.global.u32 	%r658, [%rd7+216];
	xor.b32  	%r1051, %r1051, %r658;
$L__BB0_27:
	and.b32  	%r660, %r580, 2048;
	setp.eq.s32 	%p16, %r660, 0;
	@%p16 bra 	$L__BB0_29;
	ld.global.u32 	%r661, [%rd7+220];
	xor.b32  	%r1055, %r1055, %r661;
	ld.global.u32 	%r662, [%rd7+224];
	xor.b32  	%r1054, %r1054, %r662;
	ld.global.u32 	%r663, [%rd7+228];
	xor.b32  	%r1053, %r1053, %r663;
	ld.global.u32 	%r664, [%rd7+232];
	xor.b32  	%r1052, %r1052, %r664;
	ld.global.u32 	%r665, [%rd7+236];
	xor.b32  	%r1051, %r1051, %r665;
$L__BB0_29:
	and.b32  	%r667, %r580, 4096;
	setp.eq.s32 	%p17, %r667, 0;
	@%p17 bra 	$L__BB0_31;
	ld.global.u32 	%r668, [%rd7+240];
	xor.b32  	%r1055, %r1055, %r668;
	ld.global.u32 	%r669, [%rd7+244];
	xor.b32  	%r1054, %r1054, %r669;
	ld.global.u32 	%r670, [%rd7+248];
	xor.b32  	%r1053, %r1053, %r670;
	ld.global.u32 	%r671, [%rd7+252];
	xor.b32  	%r1052, %r1052, %r671;
	ld.global.u32 	%r672, [%rd7+256];
	xor.b32  	%r1051, %r1051, %r672;
$L__BB0_31:
	and.b32  	%r674, %r580, 8192;
	setp.eq.s32 	%p18, %r674, 0;
	@%p18 bra 	$L__BB0_33;
	ld.global.u32 	%r675, [%rd7+260];
	xor.b32  	%r1055, %r1055, %r675;
	ld.global.u32 	%r676, [%rd7+264];
	xor.b32  	%r1054, %r1054, %r676;
	ld.global.u32 	%r677, [%rd7+268];
	xor.b32  	%r1053, %r1053, %r677;
	ld.global.u32 	%r678, [%rd7+272];
	xor.b32  	%r1052, %r1052, %r678;
	ld.global.u32 	%r679, [%rd7+276];
	xor.b32  	%r1051, %r1051, %r679;
$L__BB0_33:
	and.b32  	%r681, %r580, 16384;
	setp.eq.s32 	%p19, %r681, 0;
	@%p19 bra 	$L__BB0_35;
	ld.global.u32 	%r682, [%rd7+280];
	xor.b32  	%r1055, %r1055, %r682;
	ld.global.u32 	%r683, [%rd7+284];
	xor.b32  	%r1054, %r1054, %r683;
	ld.global.u32 	%r684, [%rd7+288];
	xor.b32  	%r1053, %r1053, %r684;
	ld.global.u32 	%r685, [%rd7+292];
	xor.b32  	%r1052, %r1052, %r685;
	ld.global.u32 	%r686, [%rd7+296];
	xor.b32  	%r1051, %r1051, %r686;
$L__BB0_35:
	and.b32  	%r688, %r580, 32768;
	setp.eq.s32 	%p20, %r688, 0;
	@%p20 bra 	$L__BB0_37;
	ld.global.u32 	%r689, [%rd7+300];
	xor.b32  	%r1055, %r1055, %r689;
	ld.global.u32 	%r690, [%rd7+304];
	xor.b32  	%r1054, %r1054, %r690;
	ld.global.u32 	%r691, [%rd7+308];
	xor.b32  	%r1053, %r1053, %r691;
	ld.global.u32 	%r692, [%rd7+312];
	xor.b32  	%r1052, %r1052, %r692;
	ld.global.u32 	%r693, [%rd7+316];
	xor.b32  	%r1051, %r1051, %r693;
$L__BB0_37:
	add.s32 	%r1050, %r1050, 16;
	setp.ne.s32 	%p21, %r1050, 32;
	@%p21 bra 	$L__BB0_5;
	mad.lo.s32 	%r694, %r1044, -31, %r21;
	add.s32 	%r1044, %r694, 1;
	setp.ne.s32 	%p22, %r1044, 5;
	@%p22 bra 	$L__BB0_4;
	st.local.u32 	[%rd2+4], %r1055;
	st.local.v2.u32 	[%rd2+8], {%r1054, %r1053};
	st.local.v2.u32 	[%rd2+16], {%r1052, %r1051};
	setp.eq.s64 	%p23, %rd5, 1;
	@%p23 bra 	$L__BB0_114;
	mov.b32 	%r1051, 0;
	mov.u32 	%r1052, %r1051;
	mov.u32 	%r1053, %r1051;
	mov.u32 	%r1054, %r1051;
	mov.u32 	%r1055, %r1051;
	mov.u32 	%r1136, %r1051;
$L__BB0_41:
	mul.wide.u32 	%rd19, %r1136, 4;
	add.s64 	%rd20, %rd2, %rd19;
	ld.local.u32 	%r196, [%rd20+4];
	shl.b32 	%r197, %r1136, 5;
	mov.b32 	%r1142, 0;
$L__BB0_42:
	.pragma "nounroll";
	shr.u32 	%r697, %r196, %r1142;
	and.b32  	%r698, %r697, 1;
	setp.eq.b32 	%p24, %r698, 1;
	not.pred 	%p25, %p24;
	add.s32 	%r699, %r197, %r1142;
	mul.lo.s32 	%r700, %r699, 5;
	mul.wide.u32 	%rd21, %r700, 4;
	add.s64 	%rd8, %rd6, %rd21;
	@%p25 bra 	$L__BB0_44;
	ld.global.u32 	%r701, [%rd8];
	xor.b32  	%r1055, %r1055, %r701;
	ld.global.u32 	%r702, [%rd8+4];
	xor.b32  	%r1054, %r1054, %r702;
	ld.global.u32 	%r703, [%rd8+8];
	xor.b32  	%r1053, %r1053, %r703;
	ld.global.u32 	%r704, [%rd8+12];
	xor.b32  	%r1052, %r1052, %r704;
	ld.global.u32 	%r705, [%rd8+16];
	xor.b32  	%r1051, %r1051, %r705;
$L__BB0_44:
	and.b32  	%r707, %r697, 2;
	setp.eq.s32 	%p26, %r707, 0;
	@%p26 bra 	$L__BB0_46;
	ld.global.u32 	%r708, [%rd8+20];
	xor.b32  	%r1055, %r1055, %r708;
	ld.global.u32 	%r709, [%rd8+24];
	xor.b32  	%r1054, %r1054, %r709;
	ld.global.u32 	%r710, [%rd8+28];
	xor.b32  	%r1053, %r1053, %r710;
	ld.global.u32 	%r711, [%rd8+32];
	xor.b32  	%r1052, %r1052, %r711;
	ld.global.u32 	%r712, [%rd8+36];
	xor.b32  	%r1051, %r1051, %r712;
$L__BB0_46:
	and.b32  	%r714, %r697, 4;
	setp.eq.s32 	%p27, %r714, 0;
	@%p27 bra 	$L__BB0_48;
	ld.global.u32 	%r715, [%rd8+40];
	xor.b32  	%r1055, %r1055, %r715;
	ld.global.u32 	%r716, [%rd8+44];
	xor.b32  	%r1054, %r1054, %r716;
	ld.global.u32 	%r717, [%rd8+48];
	xor.b32  	%r1053, %r1053, %r717;
	ld.global.u32 	%r718, [%rd8+52];
	xor.b32  	%r1052, %r1052, %r718;
	ld.global.u32 	%r719, [%rd8+56];
	xor.b32  	%r1051, %r1051, %r719;
$L__BB0_48:
	and.b32  	%r721, %r697, 8;
	setp.eq.s32 	%p28, %r721, 0;
	@%p28 bra 	$L__BB0_50;
	ld.global.u32 	%r722, [%rd8+60];
	xor.b32  	%r1055, %r1055, %r722;
	ld.global.u32 	%r723, [%rd8+64];
	xor.b32  	%r1054, %r1054, %r723;
	ld.global.u32 	%r724, [%rd8+68];
	xor.b32  	%r1053, %r1053, %r724;
	ld.global.u32 	%r725, [%rd8+72];
	xor.b32  	%r1052, %r1052, %r725;
	ld.global.u32 	%r726, [%rd8+76];
	xor.b32  	%r1051, %r1051, %r726;
$L__BB0_50:
	and.b32  	%r728, %r697, 16;
	setp.eq.s32 	%p29, %r728, 0;
	@%p29 bra 	$L__BB0_52;
	ld.global.u32 	%r729, [%rd8+80];
	xor.b32  	%r1055, %r1055, %r729;
	ld.global.u32 	%r730, [%rd8+84];
	xor.b32  	%r1054, %r1054, %r730;
	ld.global.u32 	%r731, [%rd8+88];
	xor.b32  	%r1053, %r1053, %r731;
	ld.global.u32 	%r732, [%rd8+92];
	xor.b32  	%r1052, %r1052, %r732;
	ld.global.u32 	%r733, [%rd8+96];
	xor.b32  	%r1051, %r1051, %r733;
$L__BB0_52:
	and.b32  	%r735, %r697, 32;
	setp.eq.s32 	%p30, %r735, 0;
	@%p30 bra 	$L__BB0_54;
	ld.global.u32 	%r736, [%rd8+100];
	xor.b32  	%r1055, %r1055, %r736;
	ld.global.u32 	%r737, [%rd8+104];
	xor.b32  	%r1054, %r1054, %r737;
	ld.global.u32 	%r738, [%rd8+108];
	xor.b32  	%r1053, %r1053, %r738;
	ld.global.u32 	%r739, [%rd8+112];
	xor.b32  	%r1052, %r1052, %r739;
	ld.global.u32 	%r740, [%rd8+116];
	xor.b32  	%r1051, %r1051, %r740;
$L__BB0_54:
	and.b32  	%r742, %r697, 64;
	setp.eq.s32 	%p31, %r742, 0;
	@%p31 bra 	$L__BB0_56;
	ld.global.u32 	%r743, [%rd8+120];
	xor.b32  	%r1055, %r1055, %r743;
	ld.global.u32 	%r744, [%rd8+124];
	xor.b32  	%r1054, %r1054, %r744;
	ld.global.u32 	%r745, [%rd8+128];
	xor.b32  	%r1053, %r1053, %r745;
	ld.global.u32 	%r746, [%rd8+132];
	xor.b32  	%r1052, %r1052, %r746;
	ld.global.u32 	%r747, [%rd8+136];
	xor.b32  	%r1051, %r1051, %r747;
$L__BB0_56:
	and.b32  	%r749, %r697, 128;
	setp.eq.s32 	%p32, %r749, 0;
	@%p32 bra 	$L__BB0_58;
	ld.global.u32 	%r750, [%rd8+140];
	xor.b32  	%r1055, %r1055, %r750;
	ld.global.u32 	%r751, [%rd8+144];
	xor.b32  	%r1054, %r1054, %r751;
	ld.global.u32 	%r752, [%rd8+148];
	xor.b32  	%r1053, %r1053, %r752;
	ld.global.u32 	%r753, [%rd8+152];
	xor.b32  	%r1052, %r1052, %r753;
	ld.global.u32 	%r754, [%rd8+156];
	xor.b32  	%r1051, %r1051, %r754;
$L__BB0_58:
	and.b32  	%r756, %r697, 256;
	setp.eq.s32 	%p33, %r756, 0;
	@%p33 bra 	$L__BB0_60;
	ld.global.u32 	%r757, [%rd8+160];
	xor.b32  	%r1055, %r1055, %r757;
	ld.global.u32 	%r758, [%rd8+164];
	xor.b32  	%r1054, %r1054, %r758;
	ld.global.u32 	%r759, [%rd8+168];
	xor.b32  	%r1053, %r1053, %r759;
	ld.global.u32 	%r760, [%rd8+172];
	xor.b32  	%r1052, %r1052, %r760;
	ld.global.u32 	%r761, [%rd8+176];
	xor.b32  	%r1051, %r1051, %r761;
$L__BB0_60:
	and.b32  	%r763, %r697, 512;
	setp.eq.s32 	%p34, %r763, 0;
	@%p34 bra 	$L__BB0_62;
	ld.global.u32 	%r764, [%rd8+180];
	xor.b32  	%r1055, %r1055, %r764;
	ld.global.u32 	%r765, [%rd8+184];
	xor.b32  	%r1054, %r1054, %r765;
	ld.global.u32 	%r766, [%rd8+188];
	xor.b32  	%r1053, %r1053, %r766;
	ld.global.u32 	%r767, [%rd8+192];
	xor.b32  	%r1052, %r1052, %r767;
	ld.global.u32 	%r768, [%rd8+196];
	xor.b32  	%r1051, %r1051, %r768;
$L__BB0_62:
	and.b32  	%r770, %r697, 1024;
	setp.eq.s32 	%p35, %r770, 0;
	@%p35 bra 	$L__BB0_64;
	ld.global.u32 	%r771, [%rd8+200];
	xor.b32  	%r1055, %r1055, %r771;
	ld.global.u32 	%r772, [%rd8+204];
	xor.b32  	%r1054, %r1054, %r772;
	ld.global.u32 	%r773, [%rd8+208];
	xor.b32  	%r1053, %r1053, %r773;
	ld.global.u32 	%r774, [%rd8+212];
	xor.b32  	%r1052, %r1052, %r774;
	ld.global.u32 	%r775, [%rd8+216];
	xor.b32  	%r1051, %r1051, %r775;
$L__BB0_64:
	and.b32  	%r777, %r697, 2048;
	setp.eq.s32 	%p36, %r777, 0;
	@%p36 bra 	$L__BB0_66;
	ld.global.u32 	%r778, [%rd8+220];
	xor.b32  	%r1055, %r1055, %r778;
	ld.global.u32 	%r779, [%rd8+224];
	xor.b32  	%r1054, %r1054, %r779;
	ld.global.u32 	%r780, [%rd8+228];
	xor.b32  	%r1053, %r1053, %r780;
	ld.global.u32 	%r781, [%rd8+232];
	xor.b32  	%r1052, %r1052, %r781;
	ld.global.u32 	%r782, [%rd8+236];
	xor.b32  	%r1051, %r1051, %r782;
$L__BB0_66:
	and.b32  	%r784, %r697, 4096;
	setp.eq.s32 	%p37, %r784, 0;
	@%p37 bra 	$L__BB0_68;
	ld.global.u32 	%r785, [%rd8+240];
	xor.b32  	%r1055, %r1055, %r785;
	ld.global.u32 	%r786, [%rd8+244];
	xor.b32  	%r1054, %r1054, %r786;
	ld.global.u32 	%r787, [%rd8+248];
	xor.b32  	%r1053, %r1053, %r787;
	ld.global.u32 	%r788, [%rd8+252];
	xor.b32  	%r1052, %r1052, %r788;
	ld.global.u32 	%r789, [%rd8+256];
	xor.b32  	%r1051, %r1051, %r789;
$L__BB0_68:
	and.b32  	%r791, %r697, 8192;
	setp.eq.s32 	%p38, %r791, 0;
	@%p38 bra 	$L__BB0_70;
	ld.global.u32 	%r792, [%rd8+260];
	xor.b32  	%r1055, %r1055, %r792;
	ld.global.u32 	%r793, [%rd8+264];
	xor.b32  	%r1054, %r1054, %r793;
	ld.global.u32 	%r794, [%rd8+268];
	xor.b32  	%r1053, %r1053, %r794;
	ld.global.u32 	%r795, [%rd8+272];
	xor.b32  	%r1052, %r1052, %r795;
	ld.global.u32 	%r796, [%rd8+276];
	xor.b32  	%r1051, %r1051, %r796;
$L__BB0_70:
	and.b32  	%r798, %r697, 16384;
	setp.eq.s32 	%p39, %r798, 0;
	@%p39 bra 	$L__BB0_72;
	ld.global.u32 	%r799, [%rd8+280];
	xor.b32  	%r1055, %r1055, %r799;
	ld.global.u32 	%r800, [%rd8+284];
	xor.b32  	%r1054, %r1054, %r800;
	ld.global.u32 	%r801, [%rd8+288];
	xor.b32  	%r1053, %r1053, %r801;
	ld.global.u32 	%r802, [%rd8+292];
	xor.b32  	%r1052, %r1052, %r802;
	ld.global.u32 	%r803, [%rd8+296];
	xor.b32  	%r1051, %r1051, %r803;
$L__BB0_72:
	and.b32  	%r805, %r697, 32768;
	setp.eq.s32 	%p40, %r805, 0;
	@%p40 bra 	$L__BB0_74;
	ld.global.u32 	%r806, [%rd8+300];
	xor.b32  	%r1055, %r1055, %r806;
	ld.global.u32 	%r807, [%rd8+304];
	xor.b32  	%r1054, %r1054, %r807;
	ld.global.u32 	%r808, [%rd8+308];
	xor.b32  	%r1053, %r1053, %r808;
	ld.global.u32 	%r809, [%rd8+312];
	xor.b32  	%r1052, %r1052, %r809;
	ld.global.u32 	%r810, [%rd8+316];
	xor.b32  	%r1051, %r1051, %r810;
$L__BB0_74:
	add.s32 	%r1142, %r1142, 16;
	setp.ne.s32 	%p41, %r1142, 32;
	@%p41 bra 	$L__BB0_42;
	mad.lo.s32 	%r811, %r1136, -31, %r197;
	add.s32 	%r1136, %r811, 1;
	setp.ne.s32 	%p42, %r1136, 5;
	@%p42 bra 	$L__BB0_41;
	st.local.u32 	[%rd2+4], %r1055;
	st.local.v2.u32 	[%rd2+8], {%r1054, %r1053};
	st.local.v2.u32 	[%rd2+16], {%r1052, %r1051};
	setp.ne.s64 	%p43, %rd5, 3;
	@%p43 bra 	$L__BB0_114;
	mov.b32 	%r1051, 0;
	mov.u32 	%r1052, %r1051;
	mov.u32 	%r1053, %r1051;
	mov.u32 	%r1054, %r1051;
	mov.u32 	%r1055, %r1051;
	mov.u32 	%r1228, %r1051;
$L__BB0_78:
	mul.wide.u32 	%rd22, %r1228, 4;
	add.s64 	%rd23, %rd2, %rd22;
	ld.local.u32 	%r372, [%rd23+4];
	shl.b32 	%r373, %r1228, 5;
	mov.b32 	%r1234, 0;
$L__BB0_79:
	.pragma "nounroll";
	shr.u32 	%r814, %r372, %r1234;
	and.b32  	%r815, %r814, 1;
	setp.eq.b32 	%p44, %r815, 1;
	not.pred 	%p45, %p44;
	add.s32 	%r816, %r373, %r1234;
	mul.lo.s32 	%r817, %r816, 5;
	mul.wide.u32 	%rd24, %r817, 4;
	add.s64 	%rd9, %rd6, %rd24;
	@%p45 bra 	$L__BB0_81;
	ld.global.u32 	%r818, [%rd9];
	xor.b32  	%r1055, %r1055, %r818;
	ld.global.u32 	%r819, [%rd9+4];
	xor.b32  	%r1054, %r1054, %r819;
	ld.global.u32 	%r820, [%rd9+8];
	xor.b32  	%r1053, %r1053, %r820;
	ld.global.u32 	%r821, [%rd9+12];
	xor.b32  	%r1052, %r1052, %r821;
	ld.global.u32 	%r822, [%rd9+16];
	xor.b32  	%r1051, %r1051, %r822;
$L__BB0_81:
	and.b32  	%r824, %r814, 2;
	setp.eq.s32 	%p46, %r824, 0;
	@%p46 bra 	$L__BB0_83;
	ld.global.u32 	%r825, [%rd9+20];
	xor.b32  	%r1055, %r1055, %r825;
	ld.global.u32 	%r826, [%rd9+24];
	xor.b32  	%r1054, %r1054, %r826;
	ld.global.u32 	%r827, [%rd9+28];
	xor.b32  	%r1053, %r1053, %r827;
	ld.global.u32 	%r828, [%rd9+32];
	xor.b32  	%r1052, %r1052, %r828;
	ld.global.u32 	%r829, [%rd9+36];
	xor.b32  	%r1051, %r1051, %r829;
$L__BB0_83:
	and.b32  	%r831, %r814, 4;
	setp.eq.s32 	%p47, %r831, 0;
	@%p47 bra 	$L__BB0_85;
	ld.global.u32 	%r832, [%rd9+40];
	xor.b32  	%r1055, %r1055, %r832;
	ld.global.u32 	%r833, [%rd9+44];
	xor.b32  	%r1054, %r1054, %r833;
	ld.global.u32 	%r834, [%rd9+48];
	xor.b32  	%r1053, %r1053, %r834;
	ld.global.u32 	%r835, [%rd9+52];
	xor.b32  	%r1052, %r1052, %r835;
	ld.global.u32 	%r836, [%rd9+56];
	xor.b32  	%r1051, %r1051, %r836;
$L__BB0_85:
	and.b32  	%r838, %r814, 8;
	setp.eq.s32 	%p48, %r838, 0;
	@%p48 bra 	$L__BB0_87;
	ld.global.u32 	%r839, [%rd9+60];
	xor.b32  	%r1055, %r1055, %r839;
	ld.global.u32 	%r840, [%rd9+64];
	xor.b32  	%r1054, %r1054, %r840;
	ld.global.u32 	%r841, [%rd9+68];
	xor.b32  	%r1053, %r1053, %r841;
	ld.global.u32 	%r842, [%rd9+72];
	xor.b32  	%r1052, %r1052, %r842;
	ld.global.u32 	%r843, [%rd9+76];
	xor.b32  	%r1051, %r1051, %r843;
$L__BB0_87:
	and.b32  	%r845, %r814, 16;
	setp.eq.s32 	%p49, %r845, 0;
	@%p49 bra 	$L__BB0_89;
	ld.global.u32 	%r846, [%rd9+80];
	xor.b32  	%r1055, %r1055, %r846;
	ld.global.u32 	%r847, [%rd9+84];
	xor.b32  	%r1054, %r1054, %r847;
	ld.global.u32 	%r848, [%rd9+88];
	xor.b32  	%r1053, %r1053, %r848;
	ld.global.u32 	%r849, [%rd9+92];
	xor.b32  	%r1052, %r1052, %r849;
	ld.global.u32 	%r850, [%rd9+96];
	xor.b32  	%r1051, %r1051, %r850;
$L__BB0_89:
	and.b32  	%r852, %r814, 32;
	setp.eq.s32 	%p50, %r852, 0;
	@%p50 bra 	$L__BB0_91;
	ld.global.u32 	%r853, [%rd9+100];
	xor.b32  	%r1055, %r1055, %r853;
	ld.global.u32 	%r854, [%rd9+104];
	xor.b32  	%r1054, %r1054, %r854;
	ld.global.u32 	%r855, [%rd9+108];
	xor.b32  	%r1053, %r1053, %r855;
	ld.global.u32 	%r856, [%rd9+112];
	xor.b32  	%r1052, %r1052, %r856;
	ld.global.u32 	%r857, [%rd9+116];
	xor.b32  	%r1051, %r1051, %r857;
$L__BB0_91:
	and.b32  	%r859, %r814, 64;
	setp.eq.s32 	%p51, %r859, 0;
	@%p51 bra 	$L__BB0_93;
	ld.global.u32 	%r860, [%rd9+120];
	xor.b32  	%r1055, %r1055, %r860;
	ld.global.u32 	%r861, [%rd9+124];
	xor.b32  	%r1054, %r1054, %r861;
	ld.global.u32 	%r862, [%rd9+128];
	xor.b32  	%r1053, %r1053, %r862;
	ld.global.u32 	%r863, [%rd9+132];
	xor.b32  	%r1052, %r1052, %r863;
	ld.global.u32 	%r864, [%rd9+136];
	xor.b32  	%r1051, %r1051, %r864;
$L__BB0_93:
	and.b32  	%r866, %r814, 128;
	setp.eq.s32 	%p52, %r866, 0;
	@%p52 bra 	$L__BB0_95;
	ld.global.u32 	%r867, [%rd9+140];
	xor.b32  	%r1055, %r1055, %r867;
	ld.global.u32 	%r868, [%rd9+144];
	xor.b32  	%r1054, %r1054, %r868;
	ld.global.u32 	%r869, [%rd9+148];
	xor.b32  	%r1053, %r1053, %r869;
	ld.global.u32 	%r870, [%rd9+152];
	xor.b32  	%r1052, %r1052, %r870;
	ld.global.u32 	%r871, [%rd9+156];
	xor.b32  	%r1051, %r1051, %r871;
$L__BB0_95:
	and.b32  	%r873, %r814, 256;
	setp.eq.s32 	%p53, %r873, 0;
	@%p53 bra 	$L__BB0_97;
	ld.global.u32 	%r874, [%rd9+160];
	xor.b32  	%r1055, %r1055, %r874;
	ld.global.u32 	%r875, [%rd9+164];
	xor.b32  	%r1054, %r1054, %r875;
	ld.global.u32 	%r876, [%rd9+168];
	xor.b32  	%r1053, %r1053, %r876;
	ld.global.u32 	%r877, [%rd9+172];
	xor.b32  	%r1052, %r1052, %r877;
	ld.global.u32 	%r878, [%rd9+176];
	xor.b32  	%r1051, %r1051, %r878;
$L__BB0_97:
	and.b32  	%r880, %r814, 512;
	setp.eq.s32 	%p54, %r880, 0;
	@%p54 bra 	$L__BB0_99;
	ld.global.u32 	%r881, [%rd9+180];
	xor.b32  	%r1055, %r1055, %r881;
	ld.global.u32 	%r882, [%rd9+184];
	xor.b32  	%r1054, %r1054, %r882;
	ld.global.u32 	%r883, [%rd9+188];
	xor.b32  	%r1053, %r1053, %r883;
	ld.global.u32 	%r884, [%rd9+192];
	xor.b32  	%r1052, %r1052, %r884;
	ld.global.u32 	%r885, [%rd9+196];
	xor.b32  	%r1051, %r1051, %r885;
$L__BB0_99:
	and.b32  	%r887, %r814, 1024;
	setp.eq.s32 	%p55, %r887, 0;
	@%p55 bra 	$L__BB0_101;
	ld.global.u32 	%r888, [%rd9+200];
	xor.b32  	%r1055, %r1055, %r888;
	ld.global.u32 	%r889, [%rd9+204];
	xor.b32  	%r1054, %r1054, %r889;
	ld.global.u32 	%r890, [%rd9+208];
	xor.b32  	%r1053, %r1053, %r890;
	ld.global.u32 	%r891, [%rd9+212];
	xor.b32  	%r1052, %r1052, %r891;
	ld.global.u32 	%r892, [%rd9+216];
	xor.b32  	%r1051, %r1051, %r892;
$L__BB0_101:
	and.b32  	%r894, %r814, 2048;
	setp.eq.s32 	%p56, %r894, 0;
	@%p56 bra 	$L__BB0_103;
	ld.global.u32 	%r895, [%rd9+220];
	xor.b32  	%r1055, %r1055, %r895;
	ld.global.u32 	%r896, [%rd9+224];
	xor.b32  	%r1054, %r1054, %r896;
	ld.global.u32 	%r897, [%rd9+228];
	xor.b32  	%r1053, %r1053, %r897;
	ld.global.u32 	%r898, [%rd9+232];
	xor.b32  	%r1052, %r1052, %r898;
	ld.global.u32 	%r899, [%rd9+236];
	xor.b32  	%r1051, %r1051, %r899;
$L__BB0_103:
	and.b32  	%r901, %r814, 4096;
	setp.eq.s32 	%p57, %r901, 0;
	@%p57 bra 	$L__BB0_105;
	ld.global.u32 	%r902, [%rd9+240];
	xor.b32  	%r1055, %r1055, %r902;
	ld.global.u32 	%r903, [%rd9+244];
	xor.b32  	%r1054, %r1054, %r903;
	ld.global.u32 	%r904, [%rd9+248];
	xor.b32  	%r1053, %r1053, %r904;
	ld.global.u32 	%r905, [%rd9+252];
	xor.b32  	%r1052, %r1052, %r905;
	ld.global.u32 	%r906, [%rd9+256];
	xor.b32  	%r1051, %r1051, %r906;
$L__BB0_105:
	and.b32  	%r908, %r814, 8192;
	setp.eq.s32 	%p58, %r908, 0;
	@%p58 bra 	$L__BB0_107;
	ld.global.u32 	%r909, [%rd9+260];
	xor.b32  	%r1055, %r1055, %r909;
	ld.global.u32 	%r910, [%rd9+264];
	xor.b32  	%r1054, %r1054, %r910;
	ld.global.u32 	%r911, [%rd9+268];
	xor.b32  	%r1053, %r1053, %r911;
	ld.global.u32 	%r912, [%rd9+272];
	xor.b32  	%r1052, %r1052, %r912;
	ld.global.u32 	%r913, [%rd9+276];
	xor.b32  	%r1051, %r1051, %r913;
$L__BB0_107:
	and.b32  	%r915, %r814, 16384;
	setp.eq.s32 	%p59, %r915, 0;
	@%p59 bra 	$L__BB0_109;
	ld.global.u32 	%r916, [%rd9+280];
	xor.b32  	%r1055, %r1055, %r916;
	ld.global.u32 	%r917, [%rd9+284];
	xor.b32  	%r1054, %r1054, %r917;
	ld.global.u32 	%r918, [%rd9+288];
	xor.b32  	%r1053, %r1053, %r918;
	ld.global.u32 	%r919, [%rd9+292];
	xor.b32  	%r1052, %r1052, %r919;
	ld.global.u32 	%r920, [%rd9+296];
	xor.b32  	%r1051, %r1051, %r920;
$L__BB0_109:
	and.b32  	%r922, %r814, 32768;
	setp.eq.s32 	%p60, %r922, 0;
	@%p60 bra 	$L__BB0_111;
	ld.global.u32 	%r923, [%rd9+300];
	xor.b32  	%r1055, %r1055, %r923;
	ld.global.u32 	%r924, [%rd9+304];
	xor.b32  	%r1054, %r1054, %r924;
	ld.global.u32 	%r925, [%rd9+308];
	xor.b32  	%r1053, %r1053, %r925;
	ld.global.u32 	%r926, [%rd9+312];
	xor.b32  	%r1052, %r1052, %r926;
	ld.global.u32 	%r927, [%rd9+316];
	xor.b32  	%r1051, %r1051, %r927;
$L__BB0_111:
	add.s32 	%r1234, %r1234, 16;
	setp.ne.s32 	%p61, %r1234, 32;
	@%p61 bra 	$L__BB0_79;
	mad.lo.s32 	%r928, %r1228, -31, %r373;
	add.s32 	%r1228, %r928, 1;
	setp.ne.s32 	%p62, %r1228, 5;
	@%p62 bra 	$L__BB0_78;
	st.local.u32 	[%rd2+4], %r1055;
	st.local.v2.u32 	[%rd2+8], {%r1054, %r1053};
	st.local.v2.u32 	[%rd2+16], {%r1052, %r1051};
$L__BB0_114:
	shr.u64 	%rd25, %rd4, 2;
	add.s32 	%r1038, %r1038, 1;
	setp.gt.u64 	%p63, %rd4, 3;
	@%p63 bra 	$L__BB0_2;
$L__BB0_115:
	mad.lo.s64 	%rd11, %rd3, 24, %rd1;
	ld.global.f32 	%f66, [%rd11+12];
	ld.global.f32 	%f65, [%rd11+16];
	ld.global.f32 	%f64, [%rd11+20];
	ld.global.f32 	%f63, [%rd11];
	ld.global.f32 	%f62, [%rd11+4];
	ld.global.f32 	%f61, [%rd11+8];
	add.s32 	%r1325, %r575, 6977678;
	mov.b32 	%r1331, 0;
$L__BB0_116:
	shr.u32 	%r931, %r1055, 2;
	xor.b32  	%r932, %r931, %r1055;
	shl.b32 	%r933, %r1051, 4;
	shl.b32 	%r934, %r932, 1;
	xor.b32  	%r935, %r934, %r933;
	xor.b32  	%r936, %r935, %r932;
	xor.b32  	%r937, %r936, %r1051;
	shr.u32 	%r938, %r1054, 2;
	xor.b32  	%r939, %r938, %r1054;
	shl.b32 	%r940, %r937, 4;
	shl.b32 	%r941, %r939, 1;
	xor.b32  	%r942, %r941, %r940;
	xor.b32  	%r943, %r942, %r939;
	xor.b32  	%r944, %r943, %r937;
	shr.u32 	%r945, %r1053, 2;
	xor.b32  	%r946, %r945, %r1053;
	shl.b32 	%r947, %r944, 4;
	shl.b32 	%r948, %r946, 1;
	xor.b32  	%r949, %r948, %r947;
	xor.b32  	%r950, %r949, %r946;
	xor.b32  	%r951, %r950, %r944;
	shr.u32 	%r952, %r1052, 2;
	xor.b32  	%r953, %r952, %r1052;
	shl.b32 	%r954, %r951, 4;
	shl.b32 	%r955, %r953, 1;
	xor.b32  	%r956, %r955, %r954;
	xor.b32  	%r957, %r956, %r953;
	xor.b32  	%r958, %r957, %r951;
	shr.u32 	%r959, %r1051, 2;
	xor.b32  	%r960, %r959, %r1051;
	shl.b32 	%r961, %r958, 4;
	shl.b32 	%r962, %r960, 1;
	xor.b32  	%r963, %r962, %r961;
	xor.b32  	%r964, %r963, %r960;
	xor.b32  	%r965, %r964, %r958;
	shr.u32 	%r966, %r937, 2;
	xor.b32  	%r967, %r966, %r937;
	shl.b32 	%r968, %r965, 4;
	shl.b32 	%r969, %r967, 1;
	xor.b32  	%r970, %r969, %r968;
	xor.b32  	%r971, %r970, %r967;
	xor.b32  	%r972, %r971, %r965;
	shr.u32 	%r973, %r944, 2;
	xor.b32  	%r974, %r973, %r944;
	shl.b32 	%r975, %r972, 4;
	shl.b32 	%r976, %r974, 1;
	xor.b32  	%r977, %r976, %r975;
	xor.b32  	%r978, %r977, %r974;
	xor.b32  	%r979, %r978, %r972;
	shr.u32 	%r980, %r951, 2;
	xor.b32  	%r981, %r980, %r951;
	shl.b32 	%r982, %r979, 4;
	shl.b32 	%r983, %r981, 1;
	xor.b32  	%r984, %r983, %r982;
	xor.b32  	%r985, %r984, %r981;
	xor.b32  	%r1055, %r985, %r979;
	shr.u32 	%r986, %r958, 2;
	xor.b32  	%r987, %r986, %r958;
	shl.b32 	%r988, %r1055, 4;
	shl.b32 	%r989, %r987, 1;
	xor.b32  	%r990, %r989, %r988;
	xor.b32  	%r991, %r990, %r987;
	xor.b32  	%r1054, %r991, %r1055;
	shr.u32 	%r992, %r965, 2;
	xor.b32  	%r993, %r992, %r965;
	shl.b32 	%r994, %r1054, 4;
	shl.b32 	%r995, %r993, 1;
	xor.b32  	%r996, %r995, %r994;
	xor.b32  	%r997, %r996, %r993;
	xor.b32  	%r1053, %r997, %r1054;
	shr.u32 	%r998, %r972, 2;
	xor.b32  	%r999, %r998, %r972;
	shl.b32 	%r1000, %r1053, 4;
	shl.b32 	%r1001, %r999, 1;
	xor.b32  	%r1002, %r1001, %r1000;
	xor.b32  	%r1003, %r1002, %r999;
	xor.b32  	%r1052, %r1003, %r1053;
	shr.u32 	%r1004, %r979, 2;
	xor.b32  	%r1005, %r1004, %r979;
	shl.b32 	%r1006, %r1052, 4;
	shl.b32 	%r1007, %r1005, 1;
	xor.b32  	%r1008, %r1007, %r1006;
	xor.b32  	%r1009, %r1008, %r1005;
	xor.b32  	%r1051, %r1009, %r1052;
	add.s32 	%r1010, %r1325, %r1051;
	add.s32 	%r1011, %r937, %r1325;
	cvt.rn.f32.u32 	%f19, %r1011;
	fma.rn.f32 	%f20, %f19, 0f2F800000, 0f2F000000;
	add.f32 	%f21, %f66, %f20;
	add.s32 	%r1012, %r1325, %r944;
	add.s32 	%r1013, %r1012, 362437;
	cvt.rn.f32.u32 	%f22, %r1013;
	fma.rn.f32 	%f23, %f22, 0f2F800000, 0f2F000000;
	add.f32 	%f24, %f65, %f23;
	add.s32 	%r1014, %r1325, %r951;
	add.s32 	%r1015, %r1014, 724874;
	cvt.rn.f32.u32 	%f25, %r1015;
	fma.rn.f32 	%f26, %f25, 0f2F800000, 0f2F000000;
	add.f32 	%f27, %f64, %f26;
	add.f32 	%f28, %f21, %f63;
	add.f32 	%f29, %f24, %f62;
	add.f32 	%f30, %f27, %f61;
	add.s32 	%r1016, %r1325, %r958;
	add.s32 	%r1017, %r1016, 1087311;
	cvt.rn.f32.u32 	%f31, %r1017;
	fma.rn.f32 	%f32, %f31, 0f2F800000, 0f2F000000;
	add.f32 	%f33, %f21, %f32;
	add.s32 	%r1018, %r1325, %r965;
	add.s32 	%r1019, %r1018, 1449748;
	cvt.rn.f32.u32 	%f34, %r1019;
	fma.rn.f32 	%f35, %f34, 0f2F800000, 0f2F000000;
	add.f32 	%f36, %f24, %f35;
	add.s32 	%r1020, %r1325, %r972;
	add.s32 	%r1021, %r1020, 1812185;
	cvt.rn.f32.u32 	%f37, %r1021;
	fma.rn.f32 	%f38, %f37, 0f2F800000, 0f2F000000;
	add.f32 	%f39, %f27, %f38;
	add.f32 	%f40, %f33, %f28;
	add.f32 	%f41, %f36, %f29;
	add.f32 	%f42, %f39, %f30;
	add.s32 	%r1022, %r1325, %r979;
	add.s32 	%r1023, %r1022, 2174622;
	cvt.rn.f32.u32 	%f43, %r1023;
	fma.rn.f32 	%f44, %f43, 0f2F800000, 0f2F000000;
	add.f32 	%f45, %f33, %f44;
	add.s32 	%r1024, %r1325, %r1055;
	add.s32 	%r1025, %r1024, 2537059;
	cvt.rn.f32.u32 	%f46, %r1025;
	fma.rn.f32 	%f47, %f46, 0f2F800000, 0f2F000000;
	add.f32 	%f48, %f36, %f47;
	add.s32 	%r1026, %r1325, %r1054;
	add.s32 	%r1027, %r1026, 2899496;
	cvt.rn.f32.u32 	%f49, %r1027;
	fma.rn.f32 	%f50, %f49, 0f2F800000, 0f2F000000;
	add.f32 	%f51, %f39, %f50;
	add.f32 	%f52, %f45, %f40;
	add.f32 	%f53, %f48, %f41;
	add.f32 	%f54, %f51, %f42;
	add.s32 	%r1028, %r1325, %r1053;
	add.s32 	%r1029, %r1028, 3261933;
	cvt.rn.f32.u32 	%f55, %r1029;
	fma.rn.f32 	%f56, %f55, 0f2F800000, 0f2F000000;
	add.f32 	%f66, %f45, %f56;
	add.s32 	%r1030, %r1325, %r1052;
	add.s32 	%r1031, %r1030, 3624370;
	cvt.rn.f32.u32 	%f57, %r1031;
	fma.rn.f32 	%f58, %f57, 0f2F800000, 0f2F000000;
	add.f32 	%f65, %f48, %f58;
	add.s32 	%r1032, %r1010, 3986807;
	cvt.rn.f32.u32 	%f59, %r1032;
	fma.rn.f32 	%f60, %f59, 0f2F800000, 0f2F000000;
	add.f32 	%f64, %f51, %f60;
	add.f32 	%f63, %f66, %f52;
	add.f32 	%f62, %f65, %f53;
	add.f32 	%f61, %f64, %f54;
	add.s32 	%r1331, %r1331, 4;
	add.s32 	%r1325, %r1325, 4349244;
	setp.ne.s32 	%p64, %r1331, 10000;
	@%p64 bra 	$L__BB0_116;
	st.global.f32 	[%rd11+12], %f66;
	st.global.f32 	[%rd11+16], %f65;
	st.global.f32 	[%rd11+20], %f64;
	st.global.f32 	[%rd11], %f63;
	st.global.f32 	[%rd11+4], %f62;
	st.global.f32 	[%rd11+8], %f61;
	ret;

}


// ===== COMPILED SASS (sm_100) =====

	.target	sm_100

	.elftype	@"ET_EXEC"


//--------------------- .note.nv.tkinfo           --------------------------
	.section	.note.nv.tkinfo,"",@"SHT_NOTE"
	.sectionflags	@"SHF_NOTE_NV_TKINFO"
	.tkinfo
        /*0018*/ 	.word	0x00000002
        /*0030*/ 	.string	""
        /*0030*/ 	.string	"ptxas"
        /*0030*/ 	.string	"Cuda compilation tools, release 13.0, V13.0.88"
        /*0030*/ 	.string	"Build cuda_13.0.r13.0/compiler.36424714_0"
        /*0030*/ 	.string	"-arch sm_100 -m 64 "



//--------------------- .note.nv.cuinfo           --------------------------
	.section	.note.nv.cuinfo,"",@"SHT_NOTE"
	.sectionflags	@"SHF_NOTE_NV_CUINFO"
        /*0018*/ 	.short	0x0002
        /*001a*/ 	.short	0x0064
        /*001c*/ 	.short	0x0082
	.zero		2


//--------------------- .nv.info                  --------------------------
	.section	.nv.info,"",@"SHT_CUDA_INFO"
	.align	4


	//----- nvinfo : EIATTR_REGCOUNT
	.align		4
        /*0000*/ 	.byte	0x04, 0x2f
        /*0002*/ 	.short	(.L_10 - .L_9)
	.align		4
.L_9:
        /*0004*/ 	.word	index@(_Z8simulateP8Particlei)
        /*0008*/ 	.word	0x00000020


	//----- nvinfo : EIATTR_FRAME_SIZE
	.align		4
.L_10:
        /*000c*/ 	.byte	0x04, 0x11
        /*000e*/ 	.short	(.L_12 - .L_11)
	.align		4
.L_11:
        /*0010*/ 	.word	index@(_Z8simulateP8Particlei)
        /*0014*/ 	.word	0x00000030


	//----- nvinfo : EIATTR_MIN_STACK_SIZE
	.align		4
.L_12:
        /*0018*/ 	.byte	0x04, 0x12
        /*001a*/ 	.short	(.L_14 - .L_13)
	.align		4
.L_13:
        /*001c*/ 	.word	index@(_Z8simulateP8Particlei)
        /*0020*/ 	.word	0x00000030
.L_14:


//--------------------- .nv.compat                --------------------------
	.section	.nv.compat,"",@"SHT_CUDA_COMPAT_INFO"
	.align	4
        /*0000*/ 	.byte	0x02, 0x09, 0x00, 0x00, 0x02, 0x02, 0x01, 0x00, 0x02, 0x05, 0x05, 0x00, 0x03, 0x07, 0x01, 0x01
        /*0010*/ 	.byte	0x02, 0x03, 0x00, 0x00, 0x02, 0x06, 0x01, 0x00, 0x04, 0x0b, 0x08, 0x00, 0x09, 0x00, 0x00, 0x00
        /*0020*/ 	.byte	0x00, 0x00, 0x00, 0x00


//--------------------- .nv.info._Z8simulateP8Particlei --------------------------
	.section	.nv.info._Z8simulateP8Particlei,"",@"SHT_CUDA_INFO"
	.sectionflags	@""
	.align	4


	//----- nvinfo : EIATTR_CUDA_API_VERSION
	.align		4
        /*0000*/ 	.byte	0x04, 0x37
        /*0002*/ 	.short	(.L_16 - .L_15)
.L_15:
        /*0004*/ 	.word	0x00000082


	//----- nvinfo : EIATTR_KPARAM_INFO
	.align		4
.L_16:
        /*0008*/ 	.byte	0x04, 0x17
        /*000a*/ 	.short	(.L_18 - .L_17)
.L_17:
        /*000c*/ 	.word	0x00000000
        /*0010*/ 	.short	0x0001
        /*0012*/ 	.short	0x0008
        /*0014*/ 	.byte	0x00, 0xf0, 0x11, 0x00


	//----- nvinfo : EIATTR_KPARAM_INFO
	.align		4
.L_18:
        /*0018*/ 	.byte	0x04, 0x17
        /*001a*/ 	.short	(.L_20 - .L_19)
.L_19:
        /*001c*/ 	.word	0x00000000
        /*0020*/ 	.short	0x0000
        /*0022*/ 	.short	0x0000
        /*0024*/ 	.byte	0x00, 0xf5, 0x21, 0x00


	//----- nvinfo : EIATTR_SPARSE_MMA_MASK
	.align		4
.L_20:
        /*0028*/ 	.byte	0x03, 0x50
        /*002a*/ 	.short	0x0000


	//----- nvinfo : EIATTR_MAXREG_COUNT
	.align		4
        /*002c*/ 	.byte	0x03, 0x1b
        /*002e*/ 	.short	0x00ff


	//----- nvinfo : EIATTR_MERCURY_ISA_VERSION
	.align		4
        /*0030*/ 	.byte	0x03, 0x5f
        /*0032*/ 	.short	0x0101


	//----- nvinfo : EIATTR_VRC_CTA_INIT_COUNT
	.align		4
        /*0034*/ 	.byte	0x02, 0x4a
	.zero		1
	.zero		1


	//----- nvinfo : EIATTR_EXIT_INSTR_OFFSETS
	.align		4
        /*0038*/ 	.byte	0x04, 0x1c
        /*003a*/ 	.short	(.L_22 - .L_21)


	//   ....[0]....
.L_21:
        /*003c*/ 	.word	0x00003080


	//----- nvinfo : EIATTR_CRS_STACK_SIZE
	.align		4
.L_22:
        /*0040*/ 	.byte	0x04, 0x1e
        /*0042*/ 	.short	(.L_24 - .L_23)
.L_23:
        /*0044*/ 	.word	0x00000000


	//----- nvinfo : EIATTR_CBANK_PARAM_SIZE
	.align		4
.L_24:
        /*0048*/ 	.byte	0x03, 0x19
        /*004a*/ 	.short	0x000c


	//----- nvinfo : EIATTR_PARAM_CBANK
	.align		4
        /*004c*/ 	.byte	0x04, 0x0a
        /*004e*/ 	.short	(.L_26 - .L_25)
	.align		4
.L_25:
        /*0050*/ 	.word	index@(.nv.constant0._Z8simulateP8Particlei)
        /*0054*/ 	.short	0x0380
        /*0056*/ 	.short	0x000c


	//----- nvinfo : EIATTR_SW_WAR
	.align		4
.L_26:
        /*0058*/ 	.byte	0x04, 0x36
        /*005a*/ 	.short	(.L_28 - .L_27)
.L_27:
        /*005c*/ 	.word	0x00000008
.L_28:


//--------------------- .nv.callgraph             --------------------------
	.section	.nv.callgraph,"",@"SHT_CUDA_CALLGRAPH"
	.align	4
	.sectionentsize	8
	.align		4
        /*0000*/ 	.word	0x00000000
	.align		4
        /*0004*/ 	.word	0xffffffff
	.align		4
        /*0008*/ 	.word	0x00000000
	.align		4
        /*000c*/ 	.word	0xfffffffe
	.align		4
        /*0010*/ 	.word	0x00000000
	.align		4
        /*0014*/ 	.word	0xfffffffd
	.align		4
        /*0018*/ 	.word	0x00000000
	.align		4
        /*001c*/ 	.word	0xfffffffc


//--------------------- .nv.constant4             --------------------------
	.section	.nv.constant4,"a",@progbits
	.align	8
	.align		8
.nv.constant4:
        /*0000*/ 	.dword	precalc_xorwow_matrix
	.align		8
        /*0008*/ 	.dword	precalc_xorwow_offset_matrix
	.align		8
        /*0010*/ 	.dword	mrg32k3aM1
	.align		8
        /*0018*/ 	.dword	mrg32k3aM2
	.align		8
        /*0020*/ 	.dword	mrg32k3aM1SubSeq
	.align		8
        /*0028*/ 	.dword	mrg32k3aM2SubSeq
	.align		8
        /*0030*/ 	.dword	mrg32k3aM1Seq
	.align		8
        /*0038*/ 	.dword	mrg32k3aM2Seq


//--------------------- .nv.constant3             --------------------------
	.section	.nv.constant3,"a",@progbits
	.align	8
.nv.constant3:
	.type		__cr_lgamma_table,@object
	.size		__cr_lgamma_table,(.L_8 - __cr_lgamma_table)
__cr_lgamma_table:
        /*0000*/ 	.byte	0x00, 0x00, 0x00, 0x00, 0x00, 0x00, 0x00, 0x00, 0x00, 0x00, 0x00, 0x00, 0x00, 0x00, 0x00, 0x00
        /*0010*/ 	.byte	0xef, 0x39, 0xfa, 0xfe, 0x42, 0x2e, 0xe6, 0x3f, 0x02, 0x20, 0x2a, 0xfa, 0x0b, 0xab, 0xfc, 0x3f
        /*0020*/ 	.byte	0xf9, 0x2c, 0x92, 0x7c, 0xa7, 0x6c, 0x09, 0x40, 0xc9, 0x79, 0x44, 0x3c, 0x64, 0x26, 0x13, 0x40
        /*0030*/ 	.byte	0xca, 0x01, 0xcf, 0x3a, 0x27, 0x51, 0x1a, 0x40, 0x30, 0xcc, 0x2d, 0xf3, 0xe1, 0x0c, 0x21, 0x40
        /*0040*/ 	.byte	0x0d, 0xb7, 0xfc, 0x82, 0x8e, 0x35, 0x25, 0x40
.L_8:


//--------------------- .text._Z8simulateP8Particlei --------------------------
	.section	.text._Z8simulateP8Particlei,"ax",@progbits
	.align	128
        .global         _Z8simulateP8Particlei
        .type           _Z8simulateP8Particlei,@function
        .size           _Z8simulateP8Particlei,(.L_x_13 - _Z8simulateP8Particlei)
        .other          _Z8simulateP8Particlei,@"STO_CUDA_ENTRY STV_DEFAULT"
_Z8simulateP8Particlei:
.text._Z8simulateP8Particlei:
[----:B------:R-:W0:Y:S01]  /*0000*/  LDC R1, c[0x0][0x37c] ;  /* 0x0000df00ff017b82 */ /* 0x000e220000000800 */
[----:B------:R-:W1:Y:S07]  /*0010*/  S2R R9, SR_TID.X ;  /* 0x0000000000097919 */ /* 0x000e6e0000002100 */
[----:B------:R-:W1:Y:S01]  /*0020*/  S2UR UR4, SR_CTAID.X ;  /* 0x00000000000479c3 */ /* 0x000e620000002500 */
[----:B------:R-:W2:Y:S01]  /*0030*/  LDCU UR5, c[0x0][0x388] ;  /* 0x00007100ff0577ac */ /* 0x000ea20008000800 */
[----:B------:R-:W-:Y:S01]  /*0040*/  IMAD.MOV.U32 R3, RZ, RZ, -0x266e14b1 ;  /* 0xd991eb4fff037424 */ /* 0x000fe200078e00ff */
[----:B------:R-:W-:Y:S01]  /*0050*/  BSSY.RECONVERGENT B0, `(.L_x_0) ;  /* 0x0000267000007945 */ /* 0x000fe20003800200 */
[----:B0-----:R-:W-:Y:S01]  /*0060*/  VIADD R1, R1, 0xffffffd0 ;  /* 0xffffffd001017836 */ /* 0x001fe20000000000 */
[----:B------:R-:W0:Y:S03]  /*0070*/  LDCU.64 UR6, c[0x0][0x358] ;  /* 0x00006b00ff0677ac */ /* 0x000e260008000a00 */
[----:B------:R-:W1:Y:S02]  /*0080*/  LDC R0, c[0x0][0x360] ;  /* 0x0000d800ff007b82 */ /* 0x000e640000000800 */
[----:B-1----:R-:W-:-:S04]  /*0090*/  IMAD R9, R0, UR4, R9 ;  /* 0x0000000400097c24 */ /* 0x002fc8000f8e0209 */
[----:B--2---:R-:W-:-:S05]  /*00a0*/  VIADD R9, R9, UR5 ;  /* 0x0000000509097c36 */ /* 0x004fca0008000000 */
[C---:B------:R-:W-:Y:S02]  /*00b0*/  LOP3.LUT R0, R9.reuse, 0xaad26b49, RZ, 0x3c, !PT ;  /* 0xaad26b4909007812 */ /* 0x040fe400078e3cff */
[----:B------:R-:W-:-:S03]  /*00c0*/  ISETP.GT.AND P0, PT, R9, -0x1, PT ;  /* 0xffffffff0900780c */ /* 0x000fc60003f04270 */
[----:B------:R-:W-:Y:S01]  /*00d0*/  IMAD R0, R0, 0x4182bed5, RZ ;  /* 0x4182bed500007824 */ /* 0x000fe200078e02ff */
[----:B------:R-:W-:Y:S02]  /*00e0*/  SEL R3, R3, 0x8bf16996, P0 ;  /* 0x8bf1699603037807 */ /* 0x000fe40000000000 */
[----:B------:R-:W-:Y:S01]  /*00f0*/  ISETP.NE.AND P0, PT, R9, RZ, PT ;  /* 0x000000ff0900720c */ /* 0x000fe20003f05270 */
[C---:B------:R-:W-:Y:S01]  /*0100*/  VIADD R5, R0.reuse, 0x583f19 ;  /* 0x00583f1900057836 */ /* 0x040fe20000000000 */
[C---:B------:R-:W-:Y:S01]  /*0110*/  LOP3.LUT R4, R3.reuse, 0x5491333, RZ, 0x3c, !PT ;  /* 0x0549133303047812 */ /* 0x040fe200078e3cff */
[C---:B------:R-:W-:Y:S01]  /*0120*/  IMAD.IADD R8, R0.reuse, 0x1, R3 ;  /* 0x0000000100087824 */ /* 0x040fe200078e0203 */
[C---:B------:R-:W-:Y:S01]  /*0130*/  LOP3.LUT R6, R0.reuse, 0x159a55e5, RZ, 0x3c, !PT ;  /* 0x159a55e500067812 */ /* 0x040fe200078e3cff */
[----:B------:R-:W-:Y:S02]  /*0140*/  VIADD R7, R3, 0x1f123bb5 ;  /* 0x1f123bb503077836 */ /* 0x000fe40000000000 */
[----:B------:R-:W-:Y:S01]  /*0150*/  VIADD R3, R0, 0x75bcd15 ;  /* 0x075bcd1500037836 */ /* 0x000fe20000000000 */
[----:B------:R1:W-:Y:S01]  /*0160*/  STL.64 [R1+0x10], R4 ;  /* 0x0000100401007387 */ /* 0x0003e20000100a00 */
[----:B------:R-:W-:Y:S01]  /*0170*/  VIADD R2, R8, 0x64f0c9 ;  /* 0x0064f0c908027836 */ /* 0x000fe20000000000 */
[----:B------:R-:W-:-:S02]  /*0180*/  SHF.R.S32.HI R0, RZ, 0x1f, R9 ;  /* 0x0000001fff007819 */ /* 0x000fc40000011409 */
[----:B------:R1:W-:Y:S04]  /*0190*/  STL.64 [R1+0x8], R6 ;  /* 0x0000080601007387 */ /* 0x0003e80000100a00 */
[----:B------:R1:W-:Y:S01]  /*01a0*/  STL.64 [R1], R2 ;  /* 0x0000000201007387 */ /* 0x0003e20000100a00 */
[----:B0-----:R-:W-:Y:S05]  /*01b0*/  @!P0 BRA `(.L_x_1) ;  /* 0x0000002400408947 */ /* 0x001fea0003800000 */
[----:B------:R-:W-:Y:S02]  /*01c0*/  IMAD.MOV.U32 R14, RZ, RZ, RZ ;  /* 0x000000ffff0e7224 */ /* 0x000fe400078e00ff */
[----:B------:R-:W-:Y:S02]  /*01d0*/  IMAD.MOV.U32 R15, RZ, RZ, R9 ;  /* 0x000000ffff0f7224 */ /* 0x000fe400078e0009 */
[----:B-1----:R-:W-:-:S07]  /*01e0*/  IMAD.MOV.U32 R2, RZ, RZ, R0 ;  /* 0x000000ffff027224 */ /* 0x002fce00078e0000 */
.L_x_10:
[----:B------:R-:W-:Y:S01]  /*01f0*/  LOP3.LUT R21, R15, 0x3, RZ, 0xc0, !PT ;  /* 0x000000030f157812 */ /* 0x000fe200078ec0ff */
[----:B------:R-:W-:Y:S03]  /*0200*/  BSSY.RECONVERGENT B1, `(.L_x_2) ;  /* 0x0000245000017945 */ /* 0x000fe60003800200 */
[----:B------:R-:W-:-:S04]  /*0210*/  ISETP.NE.U32.AND P0, PT, R21, RZ, PT ;  /* 0x000000ff1500720c */ /* 0x000fc80003f05070 */
[----:B------:R-:W-:-:S13]  /*0220*/  ISETP.NE.AND.EX P0, PT, RZ, RZ, PT, P0 ;  /* 0x000000ffff00720c */ /* 0x000fda0003f05300 */
[----:B012---:R-:W-:Y:S05]  /*0230*/  @!P0 BRA `(.L_x_3) ;  /* 0x0000002400048947 */ /* 0x007fea0003800000 */
[----:B------:R-:W0:Y:S01]  /*0240*/  LDC.64 R10, c[0x4][RZ] ;  /* 0x01000000ff0a7b82 */ /* 0x000e220000000a00 */
[----:B------:R-:W-:Y:S01]  /*0250*/  IMAD.MOV.U32 R16, RZ, RZ, RZ ;  /* 0x000000ffff107224 */ /* 0x000fe200078e00ff */
[----:B------:R-:W-:Y:S02]  /*0260*/  CS2R R4, SRZ ;  /* 0x0000000000047805 */ /* 0x000fe4000001ff00 */
[----:B------:R-:W-:Y:S01]  /*0270*/  CS2R R6, SRZ ;  /* 0x0000000000067805 */ /* 0x000fe2000001ff00 */
[----:B------:R-:W-:Y:S02]  /*0280*/  IMAD.MOV.U32 R3, RZ, RZ, RZ ;  /* 0x000000ffff037224 */ /* 0x000fe400078e00ff */
[----:B0-----:R-:W-:-:S07]  /*0290*/  IMAD.WIDE.U32 R10, R14, 0xc80, R10 ;  /* 0x00000c800e0a7825 */ /* 0x001fce00078e000a */
.L_x_5:
[----:B------:R-:W-:-:S06]  /*02a0*/  IMAD R17, R16, 0x4, R1 ;  /* 0x0000000410117824 */ /* 0x000fcc00078e0201 */
[----:B------:R-:W5:Y:S01]  /*02b0*/  LDL R17, [R17+0x4] ;  /* 0x0000040011117983 */ /* 0x000f620000100800 */
[----:B------:R-:W-:Y:S01]  /*02c0*/  IMAD.SHL.U32 R18, R16, 0x20, RZ ;  /* 0x0000002010127824 */ /* 0x000fe200078e00ff */
[----:B------:R-:W-:-:S06]  /*02d0*/  UMOV UR4, URZ ;  /* 0x000000ff00047c82 */ /* 0x000fcc0008000000 */
.L_x_4:
[----:B-----5:R-:W-:Y:S01]  /*02e0*/  SHF.R.U32.HI R24, RZ, UR4, R17 ;  /* 0x00000004ff187c19 */ /* 0x020fe20008011611 */
[----:B------:R-:W-:-:S03]  /*02f0*/  VIADD R12, R18, UR4 ;  /* 0x00000004120c7c36 */ /* 0x000fc60008000000 */
[----:B------:R-:W-:-:S04]  /*0300*/  LOP3.LUT R13, R24, 0x1, RZ, 0xc0, !PT ;  /* 0x00000001180d7812 */ /* 0x000fc800078ec0ff */
[----:B------:R-:W-:Y:S01]  /*0310*/  ISETP.NE.U32.AND P0, PT, R13, 0x1, PT ;  /* 0x000000010d00780c */ /* 0x000fe20003f05070 */
[----:B------:R-:W-:-:S03]  /*0320*/  IMAD R13, R12, 0x5, RZ ;  /* 0x000000050c0d7824 */ /* 0x000fc600078e02ff */
[----:B------:R-:W-:Y:S01]  /*0330*/  R2P PR, R24, 0x7e ;  /* 0x0000007e18007804 */ /* 0x000fe20000000000 */
[----:B------:R-:W-:-:S08]  /*0340*/  IMAD.WIDE.U32 R12, R13, 0x4, R10 ;  /* 0x000000040d0c7825 */ /* 0x000fd000078e000a */
[----:B------:R-:W2:Y:S04]  /*0350*/  @!P0 LDG.E R22, desc[UR6][R12.64+0x10] ;  /* 0x000010060c168981 */ /* 0x000ea8000c1e1900 */
[----:B------:R-:W3:Y:S04]  /*0360*/  @P1 LDG.E R26, desc[UR6][R12.64+0x24] ;  /* 0x000024060c1a1981 */ /* 0x000ee8000c1e1900 */
[----:B------:R-:W4:Y:S04]  /*0370*/  @P2 LDG.E R28, desc[UR6][R12.64+0x38] ;  /* 0x000038060c1c2981 */ /* 0x000f28000c1e1900 */
[----:B------:R-:W4:Y:S04]  /*0380*/  @!P0 LDG.E R20, desc[UR6][R12.64] ;  /* 0x000000060c148981 */ /* 0x000f28000c1e1900 */
[----:B------:R-:W4:Y:S04]  /*0390*/  @P3 LDG.E R19, desc[UR6][R12.64+0x4c] ;  /* 0x00004c060c133981 */ /* 0x000f28000c1e1900 */
[----:B------:R-:W4:Y:S04]  /*03a0*/  @!P0 LDG.E R23, desc[UR6][R12.64+0xc] ;  /* 0x00000c060c178981 */ /* 0x000f28000c1e1900 */
[----:B------:R-:W4:Y:S01]  /*03b0*/  @P4 LDG.E R25, desc[UR6][R12.64+0x54] ;  /* 0x000054060c194981 */ /* 0x000f22000c1e1900 */
[----:B--2---:R-:W-:-:S03]  /*03c0*/  @!P0 LOP3.LUT R5, R5, R22, RZ, 0x3c, !PT ;  /* 0x0000001605058212 */ /* 0x004fc600078e3cff */
[----:B------:R-:W2:Y:S01]  /*03d0*/  @P4 LDG.E R22, desc[UR6][R12.64+0x60] ;  /* 0x000060060c164981 */ /* 0x000ea2000c1e1900 */
[----:B---3--:R-:W-:-:S03]  /*03e0*/  @P1 LOP3.LUT R5, R5, R26, RZ, 0x3c, !PT ;  /* 0x0000001a05051212 */ /* 0x008fc600078e3cff */
[----:B------:R-:W3:Y:S01]  /*03f0*/  @P5 LDG.E R26, desc[UR6][R12.64+0x74] ;  /* 0x000074060c1a5981 */ /* 0x000ee2000c1e1900 */
[----:B----4-:R-:W-:Y:S02]  /*0400*/  @P2 LOP3.LUT R5, R5, R28, RZ, 0x3c, !PT ;  /* 0x0000001c05052212 */ /* 0x010fe400078e3cff */
[----:B------:R-:W-:Y:S02]  /*0410*/  @!P0 LOP3.LUT R3, R3, R20, RZ, 0x3c, !PT ;  /* 0x0000001403038212 */ /* 0x000fe400078e3cff */
[----:B------:R-:W4:Y:S01]  /*0420*/  @!P0 LDG.E R20, desc[UR6][R12.64+0x8] ;  /* 0x000008060c148981 */ /* 0x000f22000c1e1900 */
[----:B------:R-:W-:-:S03]  /*0430*/  @P3 LOP3.LUT R5, R5, R19, RZ, 0x3c, !PT ;  /* 0x0000001305053212 */ /* 0x000fc600078e3cff */
[----:B------:R-:W3:Y:S01]  /*0440*/  @!P0 LDG.E R19, desc[UR6][R12.64+0x4] ;  /* 0x000004060c138981 */ /* 0x000ee2000c1e1900 */
[----:B------:R-:W-:-:S03]  /*0450*/  @!P0 LOP3.LUT R4, R4, R23, RZ, 0x3c, !PT ;  /* 0x0000001704048212 */ /* 0x000fc600078e3cff */
[----:B------:R-:W3:Y:S01]  /*0460*/  @P1 LDG.E R23, desc[UR6][R12.64+0x20] ;  /* 0x000020060c171981 */ /* 0x000ee2000c1e1900 */
[----:B--2---:R-:W-:-:S03]  /*0470*/  @P4 LOP3.LUT R5, R5, R22, RZ, 0x3c, !PT ;  /* 0x0000001605054212 */ /* 0x004fc600078e3cff */
[----:B------:R-:W2:Y:S01]  /*0480*/  @P1 LDG.E R22, desc[UR6][R12.64+0x1c] ;  /* 0x00001c060c161981 */ /* 0x000ea2000c1e1900 */
[----:B----4-:R-:W-:-:S03]  /*0490*/  @!P0 LOP3.LUT R7, R7, R20, RZ, 0x3c, !PT ;  /* 0x0000001407078212 */ /* 0x010fc600078e3cff */
[----:B------:R-:W4:Y:S01]  /*04a0*/  @P1 LDG.E R20, desc[UR6][R12.64+0x14] ;  /* 0x000014060c141981 */ /* 0x000f22000c1e1900 */
[----:B---3--:R-:W-:-:S03]  /*04b0*/  @!P0 LOP3.LUT R6, R6, R19, RZ, 0x3c, !PT ;  /* 0x0000001306068212 */ /* 0x008fc600078e3cff */
[----:B------:R-:W3:Y:S01]  /*04c0*/  @P1 LDG.E R19, desc[UR6][R12.64+0x18] ;  /* 0x000018060c131981 */ /* 0x000ee2000c1e1900 */
[----:B------:R-:W-:-:S03]  /*04d0*/  @P5 LOP3.LUT R5, R5, R26, RZ, 0x3c, !PT ;  /* 0x0000001a05055212 */ /* 0x000fc600078e3cff */
[----:B------:R-:W3:Y:S01]  /*04e0*/  @P6 LDG.E R26, desc[UR6][R12.64+0x88] ;  /* 0x000088060c1a6981 */ /* 0x000ee2000c1e1900 */
[----:B------:R-:W-:-:S03]  /*04f0*/  @P1 LOP3.LUT R4, R4, R23, RZ, 0x3c, !PT ;  /* 0x0000001704041212 */ /* 0x000fc600078e3cff */
[----:B------:R-:W3:Y:S01]  /*0500*/  @P2 LDG.E R23, desc[UR6][R12.64+0x34] ;  /* 0x000034060c172981 */ /* 0x000ee2000c1e1900 */
[----:B--2---:R-:W-:-:S03]  /*0510*/  @P1 LOP3.LUT R7, R7, R22, RZ, 0x3c, !PT ;  /* 0x0000001607071212 */ /* 0x004fc600078e3cff */
[----:B------:R-:W2:Y:S01]  /*0520*/  @P2 LDG.E R22, desc[UR6][R12.64+0x30] ;  /* 0x000030060c162981 */ /* 0x000ea2000c1e1900 */
[----:B----4-:R-:W-:-:S03]  /*0530*/  @P1 LOP3.LUT R3, R3, R20, RZ, 0x3c, !PT ;  /* 0x0000001403031212 */ /* 0x010fc600078e3cff */
[----:B------:R-:W4:Y:S01]  /*0540*/  @P2 LDG.E R20, desc[UR6][R12.64+0x28] ;  /* 0x000028060c142981 */ /* 0x000f22000c1e1900 */
[----:B---3--:R-:W-:-:S03]  /*0550*/  @P1 LOP3.LUT R6, R6, R19, RZ, 0x3c, !PT ;  /* 0x0000001306061212 */ /* 0x008fc600078e3cff */
        /* <DEDUP_REMOVED lines=21> */
[----:B------:R-:W-:Y:S02]  /*06b0*/  @P4 LOP3.LUT R6, R6, R25, RZ, 0x3c, !PT ;  /* 0x0000001906064212 */ /* 0x000fe400078e3cff */
[----:B------:R-:W-:Y:S01]  /*06c0*/  LOP3.LUT P0, RZ, R24, 0x80, RZ, 0xc0, !PT ;  /* 0x0000008018ff7812 */ /* 0x000fe2000780c0ff */
        /* <DEDUP_REMOVED lines=20> */
[----:B------:R-:W-:Y:S02]  /*0810*/  @P0 LOP3.LUT R5, R5, R26, RZ, 0x3c, !PT ;  /* 0x0000001a05050212 */ /* 0x000fe400078e3cff */
[----:B------:R-:W-:Y:S02]  /*0820*/  @P0 LOP3.LUT R4, R4, R23, RZ, 0x3c, !PT ;  /* 0x0000001704040212 */ /* 0x000fe400078e3cff */
[----:B--2---:R-:W-:Y:S02]  /*0830*/  @P0 LOP3.LUT R7, R7, R22, RZ, 0x3c, !PT ;  /* 0x0000001607070212 */ /* 0x004fe400078e3cff */
[----:B----4-:R-:W-:Y:S02]  /*0840*/  @P0 LOP3.LUT R3, R3, R20, RZ, 0x3c, !PT ;  /* 0x0000001403030212 */ /* 0x010fe400078e3cff */
[----:B---3--:R-:W-:-:S02]  /*0850*/  @P0 LOP3.LUT R6, R6, R19, RZ, 0x3c, !PT ;  /* 0x0000001306060212 */ /* 0x008fc400078e3cff */
[----:B------:R-:W-:-:S13]  /*0860*/  R2P PR, R24.B1, 0x7f ;  /* 0x0000007f18007804 */ /* 0x000fda0000001000 */
[----:B------:R-:W2:Y:S04]  /*0870*/  @P0 LDG.E R20, desc[UR6][R12.64+0xa0] ;  /* 0x0000a0060c140981 */ /* 0x000ea8000c1e1900 */
[----:B------:R-:W3:Y:S04]  /*0880*/  @P0 LDG.E R22, desc[UR6][R12.64+0xa8] ;  /* 0x0000a8060c160981 */ /* 0x000ee8000c1e1900 */
[----:B------:R-:W4:Y:S04]  /*0890*/  @P0 LDG.E R19, desc[UR6][R12.64+0xa4] ;  /* 0x0000a4060c130981 */ /* 0x000f28000c1e1900 */
[----:B------:R-:W4:Y:S04]  /*08a0*/  @P0 LDG.E R23, desc[UR6][R12.64+0xac] ;  /* 0x0000ac060c170981 */ /* 0x000f28000c1e1900 */
[----:B------:R-:W4:Y:S04]  /*08b0*/  @P1 LDG.E R26, desc[UR6][R12.64+0xbc] ;  /* 0x0000bc060c1a1981 */ /* 0x000f28000c1e1900 */
[----:B------:R-:W4:Y:S01]  /*08c0*/  @P1 LDG.E R25, desc[UR6][R12.64+0xb8] ;  /* 0x0000b8060c191981 */ /* 0x000f22000c1e1900 */
[----:B--2---:R-:W-:-:S03]  /*08d0*/  @P0 LOP3.LUT R3, R3, R20, RZ, 0x3c, !PT ;  /* 0x0000001403030212 */ /* 0x004fc600078e3cff */
[----:B------:R-:W2:Y:S01]  /*08e0*/  @P0 LDG.E R20, desc[UR6][R12.64+0xb0] ;  /* 0x0000b0060c140981 */ /* 0x000ea2000c1e1900 */
[----:B---3--:R-:W-:-:S03]  /*08f0*/  @P0 LOP3.LUT R7, R7, R22, RZ, 0x3c, !PT ;  /* 0x0000001607070212 */ /* 0x008fc600078e3cff */
[----:B------:R-:W3:Y:S01]  /*0900*/  @P1 LDG.E R22, desc[UR6][R12.64+0xb4] ;  /* 0x0000b4060c161981 */ /* 0x000ee2000c1e1900 */
[----:B----4-:R-:W-:-:S03]  /*0910*/  @P0 LOP3.LUT R6, R6, R19, RZ, 0x3c, !PT ;  /* 0x0000001306060212 */ /* 0x010fc600078e3cff */
[----:B------:R-:W4:Y:S01]  /*0920*/  @P1 LDG.E R19, desc[UR6][R12.64+0xc0] ;  /* 0x0000c0060c131981 */ /* 0x000f22000c1e1900 */
[----:B------:R-:W-:-:S03]  /*0930*/  @P0 LOP3.LUT R4, R4, R23, RZ, 0x3c, !PT ;  /* 0x0000001704040212 */ /* 0x000fc600078e3cff */
[----:B------:R-:W4:Y:S01]  /*0940*/  @P2 LDG.E R23, desc[UR6][R12.64+0xcc] ;  /* 0x0000cc060c172981 */ /* 0x000f22000c1e1900 */
[----:B------:R-:W-:-:S03]  /*0950*/  @P1 LOP3.LUT R7, R7, R26, RZ, 0x3c, !PT ;  /* 0x0000001a07071212 */ /* 0x000fc600078e3cff */
[----:B------:R-:W4:Y:S01]  /*0960*/  @P2 LDG.E R26, desc[UR6][R12.64+0xd0] ;  /* 0x0000d0060c1a2981 */ /* 0x000f22000c1e1900 */
[----:B--2---:R-:W-:Y:S02]  /*0970*/  @P0 LOP3.LUT R5, R5, R20, RZ, 0x3c, !PT ;  /* 0x0000001405050212 */ /* 0x004fe400078e3cff */
[----:B------:R-:W-:Y:S01]  /*0980*/  LOP3.LUT P0, RZ, R24, 0x8000, RZ, 0xc0, !PT ;  /* 0x0000800018ff7812 */ /* 0x000fe2000780c0ff */
[----:B------:R-:W2:Y:S01]  /*0990*/  @P2 LDG.E R20, desc[UR6][R12.64+0xd8] ;  /* 0x0000d8060c142981 */ /* 0x000ea2000c1e1900 */
[----:B---3--:R-:W-:-:S03]  /*09a0*/  @P1 LOP3.LUT R3, R3, R22, RZ, 0x3c, !PT ;  /* 0x0000001603031212 */ /* 0x008fc600078e3cff */
[----:B------:R-:W3:Y:S04]  /*09b0*/  @P1 LDG.E R22, desc[UR6][R12.64+0xc4] ;  /* 0x0000c4060c161981 */ /* 0x000ee8000c1e1900 */
[----:B------:R-:W2:Y:S01]  /*09c0*/  @P2 LDG.E R24, desc[UR6][R12.64+0xc8] ;  /* 0x0000c8060c182981 */ /* 0x000ea2000c1e1900 */
[----:B------:R-:W-:Y:S02]  /*09d0*/  @P1 LOP3.LUT R6, R6, R25, RZ, 0x3c, !PT ;  /* 0x0000001906061212 */ /* 0x000fe400078e3cff */
[----:B----4-:R-:W-:Y:S01]  /*09e0*/  @P1 LOP3.LUT R4, R4, R19, RZ, 0x3c, !PT ;  /* 0x0000001304041212 */ /* 0x010fe200078e3cff */
[----:B------:R-:W4:Y:S01]  /*09f0*/  @P2 LDG.E R25, desc[UR6][R12.64+0xd4] ;  /* 0x0000d4060c192981 */ /* 0x000f22000c1e1900 */
[----:B------:R-:W-:-:S03]  /*0a00*/  @P2 LOP3.LUT R6, R6, R23, RZ, 0x3c, !PT ;  /* 0x0000001706062212 */ /* 0x000fc600078e3cff */
[----:B------:R-:W4:Y:S01]  /*0a10*/  @P3 LDG.E R19, desc[UR6][R12.64+0xe0] ;  /* 0x0000e0060c133981 */ /* 0x000f22000c1e1900 */
[----:B------:R-:W-:-:S03]  /*0a20*/  @P2 LOP3.LUT R7, R7, R26, RZ, 0x3c, !PT ;  /* 0x0000001a07072212 */ /* 0x000fc600078e3cff */
[----:B------:R-:W4:Y:S04]  /*0a30*/  @P3 LDG.E R23, desc[UR6][R12.64+0xe8] ;  /* 0x0000e8060c173981 */ /* 0x000f28000c1e1900 */
[----:B------:R-:W4:Y:S01]  /*0a40*/  @P3 LDG.E R26, desc[UR6][R12.64+0xec] ;  /* 0x0000ec060c1a3981 */ /* 0x000f22000c1e1900 */
[----:B---3--:R-:W-:-:S03]  /*0a50*/  @P1 LOP3.LUT R5, R5, R22, RZ, 0x3c, !PT ;  /* 0x0000001605051212 */ /* 0x008fc600078e3cff */
[----:B------:R-:W3:Y:S01]  /*0a60*/  @P3 LDG.E R22, desc[UR6][R12.64+0xdc] ;  /* 0x0000dc060c163981 */ /* 0x000ee2000c1e1900 */
[----:B--2---:R-:W-:-:S03]  /*0a70*/  @P2 LOP3.LUT R3, R3, R24, RZ, 0x3c, !PT ;  /* 0x0000001803032212 */ /* 0x004fc600078e3cff */
[----:B------:R-:W2:Y:S01]  /*0a80*/  @P3 LDG.E R24, desc[UR6][R12.64+0xe4] ;  /* 0x0000e4060c183981 */ /* 0x000ea2000c1e1900 */
[----:B------:R-:W-:Y:S02]  /*0a90*/  @P2 LOP3.LUT R5, R5, R20, RZ, 0x3c, !PT ;  /* 0x0000001405052212 */ /* 0x000fe400078e3cff */
[----:B----4-:R-:W-:Y:S01]  /*0aa0*/  @P2 LOP3.LUT R4, R4, R25, RZ, 0x3c, !PT ;  /* 0x0000001904042212 */ /* 0x010fe200078e3cff */
[----:B------:R-:W4:Y:S01]  /*0ab0*/  @P4 LDG.E R20, desc[UR6][R12.64+0xf0] ;  /* 0x0000f0060c144981 */ /* 0x000f22000c1e1900 */
[----:B------:R-:W-:-:S03]  /*0ac0*/  @P3 LOP3.LUT R6, R6, R19, RZ, 0x3c, !PT ;  /* 0x0000001306063212 */ /* 0x000fc600078e3cff */
        /* <DEDUP_REMOVED lines=10> */
[----:B----4-:R-:W-:-:S03]  /*0b70*/  @P4 LOP3.LUT R3, R3, R20, RZ, 0x3c, !PT ;  /* 0x0000001403034212 */ /* 0x010fc600078e3cff */
[----:B------:R-:W4:Y:S01]  /*0b80*/  @P5 LDG.E R20, desc[UR6][R12.64+0x10c] ;  /* 0x00010c060c145981 */ /* 0x000f22000c1e1900 */
[----:B------:R-:W-:-:S03]  /*0b90*/  @P4 LOP3.LUT R6, R6, R19, RZ, 0x3c, !PT ;  /* 0x0000001306064212 */ /* 0x000fc600078e3cff */
[----:B------:R-:W4:Y:S01]  /*0ba0*/  @P5 LDG.E R19, desc[UR6][R12.64+0x110] ;  /* 0x000110060c135981 */ /* 0x000f22000c1e1900 */
[----:B------:R-:W-:-:S03]  /*0bb0*/  @P4 LOP3.LUT R4, R4, R23, RZ, 0x3c, !PT ;  /* 0x0000001704044212 */ /* 0x000fc600078e3cff */
[----:B------:R-:W4:Y:S01]  /*0bc0*/  @P6 LDG.E R23, desc[UR6][R12.64+0x11c] ;  /* 0x00011c060c176981 */ /* 0x000f22000c1e1900 */
[----:B------:R-:W-:-:S03]  /*0bd0*/  @P5 LOP3.LUT R3, R3, R26, RZ, 0x3c, !PT ;  /* 0x0000001a03035212 */ /* 0x000fc600078e3cff */
        /* <DEDUP_REMOVED lines=9> */
[----:B------:R-:W4:Y:S04]  /*0c70*/  @P6 LDG.E R19, desc[UR6][R12.64+0x124] ;  /* 0x000124060c136981 */ /* 0x000f28000c1e1900 */
[----:B------:R-:W4:Y:S01]  /*0c80*/  @P6 LDG.E R20, desc[UR6][R12.64+0x128] ;  /* 0x000128060c146981 */ /* 0x000f22000c1e1900 */
[----:B------:R-:W-:Y:S02]  /*0c90*/  @P6 LOP3.LUT R6, R6, R23, RZ, 0x3c, !PT ;  /* 0x0000001706066212 */ /* 0x000fe400078e3cff */
[----:B------:R-:W-:Y:S01]  /*0ca0*/  @P6 LOP3.LUT R7, R7, R26, RZ, 0x3c, !PT ;  /* 0x0000001a07076212 */ /* 0x000fe200078e3cff */
[----:B------:R-:W4:Y:S04]  /*0cb0*/  @P0 LDG.E R23, desc[UR6][R12.64+0x130] ;  /* 0x000130060c170981 */ /* 0x000f28000c1e1900 */
[----:B------:R-:W4:Y:S01]  /*0cc0*/  @P0 LDG.E R26, desc[UR6][R12.64+0x13c] ;  /* 0x00013c060c1a0981 */ /* 0x000f22000c1e1900 */
[----:B---3--:R-:W-:-:S03]  /*0cd0*/  @P5 LOP3.LUT R5, R5, R22, RZ, 0x3c, !PT ;  /* 0x0000001605055212 */ /* 0x008fc600078e3cff */
[----:B------:R-:W3:Y:S01]  /*0ce0*/  @P0 LDG.E R22, desc[UR6][R12.64+0x12c] ;  /* 0x00012c060c160981 */ /* 0x000ee2000c1e1900 */
[----:B--2---:R-:W-:-:S03]  /*0cf0*/  @P6 LOP3.LUT R3, R3, R24, RZ, 0x3c, !PT ;  /* 0x0000001803036212 */ /* 0x004fc600078e3cff */
[----:B------:R-:W2:Y:S01]  /*0d00*/  @P0 LDG.E R24, desc[UR6][R12.64+0x134] ;  /* 0x000134060c180981 */ /* 0x000ea2000c1e1900 */
[----:B------:R-:W-:-:S04]  /*0d10*/  UIADD3 UR4, UPT, UPT, UR4, 0x10, URZ ;  /* 0x0000001004047890 */ /* 0x000fc8000fffe0ff */
[----:B------:R-:W-:Y:S01]  /*0d20*/  UISETP.NE.AND UP0, UPT, UR4, 0x20, UPT ;  /* 0x000000200400788c */ /* 0x000fe2000bf05270 */
[----:B----4-:R-:W-:Y:S02]  /*0d30*/  @P6 LOP3.LUT R4, R4, R19, RZ, 0x3c, !PT ;  /* 0x0000001304046212 */ /* 0x010fe400078e3cff */
[----:B------:R-:W-:Y:S02]  /*0d40*/  @P6 LOP3.LUT R5, R5, R20, RZ, 0x3c, !PT ;  /* 0x0000001405056212 */ /* 0x000fe400078e3cff */
[----:B------:R-:W-:Y:S02]  /*0d50*/  @P0 LOP3.LUT R4, R4, R25, RZ, 0x3c, !PT ;  /* 0x0000001904040212 */ /* 0x000fe400078e3cff */
[----:B------:R-:W-:Y:S02]  /*0d60*/  @P0 LOP3.LUT R6, R6, R23, RZ, 0x3c, !PT ;  /* 0x0000001706060212 */ /* 0x000fe400078e3cff */
[----:B------:R-:W-:Y:S02]  /*0d70*/  @P0 LOP3.LUT R5, R5, R26, RZ, 0x3c, !PT ;  /* 0x0000001a05050212 */ /* 0x000fe400078e3cff */
[----:B---3--:R-:W-:-:S02]  /*0d80*/  @P0 LOP3.LUT R3, R3, R22, RZ, 0x3c, !PT ;  /* 0x0000001603030212 */ /* 0x008fc400078e3cff */
[----:B--2---:R-:W-:Y:S01]  /*0d90*/  @P0 LOP3.LUT R7, R7, R24, RZ, 0x3c, !PT ;  /* 0x0000001807070212 */ /* 0x004fe200078e3cff */
[----:B------:R-:W-:Y:S06]  /*0da0*/  BRA.U UP0, `(.L_x_4) ;  /* 0xfffffff5004c7547 */ /* 0x000fec000b83ffff */
[----:B------:R-:W-:-:S05]  /*0db0*/  VIADD R16, R16, 0x1 ;  /* 0x0000000110107836 */ /* 0x000fca0000000000 */
[----:B------:R-:W-:-:S13]  /*0dc0*/  ISETP.NE.AND P0, PT, R16, 0x5, PT ;  /* 0x000000051000780c */ /* 0x000fda0003f05270 */
[----:B------:R-:W-:Y:S05]  /*0dd0*/  @P0 BRA `(.L_x_5) ;  /* 0xfffffff400300947 */ /* 0x000fea000383ffff */
[----:B------:R0:W-:Y:S01]  /*0de0*/  STL [R1+0x4], R3 ;  /* 0x0000040301007387 */ /* 0x0001e20000100800 */
[----:B------:R-:W-:-:S03]  /*0df0*/  ISETP.NE.U32.AND P0, PT, R21, 0x1, PT ;  /* 0x000000011500780c */ /* 0x000fc60003f05070 */
[----:B------:R0:W-:Y:S01]  /*0e00*/  STL.64 [R1+0x8], R6 ;  /* 0x0000080601007387 */ /* 0x0001e20000100a00 */
[----:B------:R-:W-:-:S03]  /*0e10*/  ISETP.NE.AND.EX P0, PT, RZ, RZ, PT, P0 ;  /* 0x000000ffff00720c */ /* 0x000fc60003f05300 */
[----:B------:R0:W-:Y:S10]  /*0e20*/  STL.64 [R1+0x10], R4 ;  /* 0x0000100401007387 */ /* 0x0001f40000100a00 */
[----:B------:R-:W-:Y:S05]  /*0e30*/  @!P0 BRA `(.L_x_3) ;  /* 0x0000001800048947 */ /* 0x000fea0003800000 */
[----:B------:R-:W-:Y:S01]  /*0e40*/  UMOV UR4, URZ ;  /* 0x000000ff00047c82 */ /* 0x000fe20008000000 */
[----:B------:R-:W-:Y:S01]  /*0e50*/  UMOV UR5, URZ ;  /* 0x000000ff00057c82 */ /* 0x000fe20008000000 */
[----:B------:R-:W-:Y:S02]  /*0e60*/  IMAD.MOV.U32 R16, RZ, RZ, RZ ;  /* 0x000000ffff107224 */ /* 0x000fe400078e00ff */
[----:B0-----:R-:W-:Y:S02]  /*0e70*/  IMAD.MOV.U32 R3, RZ, RZ, RZ ;  /* 0x000000ffff037224 */ /* 0x001fe400078e00ff */
[----:B------:R-:W-:Y:S02]  /*0e80*/  IMAD.U32 R5, RZ, RZ, UR4 ;  /* 0x00000004ff057e24 */ /* 0x000fe4000f8e00ff */
[----:B------:R-:W-:Y:S02]  /*0e90*/  IMAD.U32 R4, RZ, RZ, UR5 ;  /* 0x00000005ff047e24 */ /* 0x000fe4000f8e00ff */
[----:B------:R-:W-:-:S02]  /*0ea0*/  IMAD.U32 R7, RZ, RZ, UR4 ;  /* 0x00000004ff077e24 */ /* 0x000fc4000f8e00ff */
[----:B------:R-:W-:-:S07]  /*0eb0*/  IMAD.U32 R6, RZ, RZ, UR5 ;  /* 0x00000005ff067e24 */ /* 0x000fce000f8e00ff */
.L_x_7:
[----:B------:R-:W-:-:S06]  /*0ec0*/  IMAD R17, R16, 0x4, R1 ;  /* 0x0000000410117824 */ /* 0x000fcc00078e0201 */
[----:B------:R-:W5:Y:S01]  /*0ed0*/  LDL R17, [R17+0x4] ;  /* 0x0000040011117983 */ /* 0x000f620000100800 */
[----:B------:R-:W-:Y:S01]  /*0ee0*/  IMAD.SHL.U32 R18, R16, 0x20, RZ ;  /* 0x0000002010127824 */ /* 0x000fe200078e00ff */
[----:B------:R-:W-:-:S06]  /*0ef0*/  UMOV UR4, URZ ;  /* 0x000000ff00047c82 */ /* 0x000fcc0008000000 */
.L_x_6:
        /* <DEDUP_REMOVED lines=181> */
[----:B------:R-:W-:Y:S05]  /*1a50*/  @P0 BRA `(.L_x_3) ;  /* 0x0000000800fc0947 */ /* 0x000fea0003800000 */
[----:B------:R-:W-:Y:S01]  /*1a60*/  UMOV UR4, URZ ;  /* 0x000000ff00047c82 */ /* 0x000fe20008000000 */
[----:B------:R-:W-:Y:S01]  /*1a70*/  UMOV UR5, URZ ;  /* 0x000000ff00057c82 */ /* 0x000fe20008000000 */
[----:B------:R-:W-:Y:S02]  /*1a80*/  IMAD.MOV.U32 R16, RZ, RZ, RZ ;  /* 0x000000ffff107224 */ /* 0x000fe400078e00ff */
[----:B-1----:R-:W-:Y:S02]  /*1a90*/  IMAD.MOV.U32 R3, RZ, RZ, RZ ;  /* 0x000000ffff037224 */ /* 0x002fe400078e00ff */
[----:B------:R-:W-:Y:S02]  /*1aa0*/  IMAD.U32 R5, RZ, RZ, UR4 ;  /* 0x00000004ff057e24 */ /* 0x000fe4000f8e00ff */
[----:B------:R-:W-:Y:S02]  /*1ab0*/  IMAD.U32 R4, RZ, RZ, UR5 ;  /* 0x00000005ff047e24 */ /* 0x000fe4000f8e00ff */
[----:B------:R-:W-:-:S02]  /*1ac0*/  IMAD.U32 R7, RZ, RZ, UR4 ;  /* 0x00000004ff077e24 */ /* 0x000fc4000f8e00ff */
[----:B------:R-:W-:-:S07]  /*1ad0*/  IMAD.U32 R6, RZ, RZ, UR5 ;  /* 0x00000005ff067e24 */ /* 0x000fce000f8e00ff */
.L_x_9:
[----:B------:R-:W-:-:S06]  /*1ae0*/  IMAD R17, R16, 0x4, R1 ;  /* 0x0000000410117824 */ /* 0x000fcc00078e0201 */
[----:B------:R-:W5:Y:S01]  /*1af0*/  LDL R17, [R17+0x4] ;  /* 0x0000040011117983 */ /* 0x000f620000100800 */
[----:B------:R-:W-:Y:S01]  /*1b00*/  IMAD.SHL.U32 R18, R16, 0x20, RZ ;  /* 0x0000002010127824 */ /* 0x000fe200078e00ff */
[----:B------:R-:W-:-:S06]  /*1b10*/  UMOV UR4, URZ ;  /* 0x000000ff00047c82 */ /* 0x000fcc0008000000 */
.L_x_8:
        /* <DEDUP_REMOVED lines=10> */
[----:B------:R-:W4:Y:S04]  /*1bc0*/  @P3 LDG.E R26, desc[UR6][R12.64+0x4c] ;  /* 0x00004c060c1a3981 */ /* 0x000f28000c1e1900 */
[----:B------:R-:W4:Y:S04]  /*1bd0*/  @!P0 LDG.E R19, desc[UR6][R12.64+0x4] ;  /* 0x000004060c138981 */ /* 0x000f28000c1e1900 */
[----:B------:R-:W4:Y:S04]  /*1be0*/  @!P0 LDG.E R21, desc[UR6][R12.64+0xc] ;  /* 0x00000c060c158981 */ /* 0x000f28000c1e1900 */
[----:B------:R-:W4:Y:S01]  /*1bf0*/  @P3 LDG.E R25, desc[UR6][R12.64+0x40] ;  /* 0x000040060c193981 */ /* 0x000f22000c1e1900 */
[----:B--2---:R-:W-:-:S03]  /*1c00*/  @!P0 LOP3.LUT R5, R5, R20, RZ, 0x3c, !PT ;  /* 0x0000001405058212 */ /* 0x004fc600078e3cff */
[----:B------:R-:W2:Y:S01]  /*1c10*/  @!P0 LDG.E R20, desc[UR6][R12.64] ;  /* 0x000000060c148981 */ /* 0x000ea2000c1e1900 */
[----:B---3--:R-:W-:-:S03]  /*1c20*/  @P1 LOP3.LUT R5, R5, R22, RZ, 0x3c, !PT ;  /* 0x0000001605051212 */ /* 0x008fc600078e3cff */
[----:B------:R-:W3:Y:S01]  /*1c30*/  @!P0 LDG.E R22, desc[UR6][R12.64+0x8] ;  /* 0x000008060c168981 */ /* 0x000ee2000c1e1900 */
[----:B----4-:R-:W-:-:S03]  /*1c40*/  @P2 LOP3.LUT R5, R5, R24, RZ, 0x3c, !PT ;  /* 0x0000001805052212 */ /* 0x010fc600078e3cff */
[----:B------:R-:W4:Y:S01]  /*1c50*/  @P4 LDG.E R24, desc[UR6][R12.64+0x60] ;  /* 0x000060060c184981 */ /* 0x000f22000c1e1900 */
[----:B------:R-:W-:-:S03]  /*1c60*/  @P3 LOP3.LUT R5, R5, R26, RZ, 0x3c, !PT ;  /* 0x0000001a05053212 */ /* 0x000fc600078e3cff */
[----:B------:R-:W4:Y:S01]  /*1c70*/  @P5 LDG.E R26, desc[UR6][R12.64+0x74] ;  /* 0x000074060c1a5981 */ /* 0x000f22000c1e1900 */
[----:B------:R-:W-:-:S03]  /*1c80*/  @!P0 LOP3.LUT R6, R6, R19, RZ, 0x3c, !PT ;  /* 0x0000001306068212 */ /* 0x000fc600078e3cff */
[----:B------:R-:W4:Y:S01]  /*1c90*/  @P1 LDG.E R19, desc[UR6][R12.64+0x18] ;  /* 0x000018060c131981 */ /* 0x000f22000c1e1900 */
[----:B------:R-:W-:-:S03]  /*1ca0*/  @!P0 LOP3.LUT R4, R4, R21, RZ, 0x3c, !PT ;  /* 0x0000001504048212 */ /* 0x000fc600078e3cff */
[----:B------:R-:W4:Y:S01]  /*1cb0*/  @P1 LDG.E R21, desc[UR6][R12.64+0x20] ;  /* 0x000020060c151981 */ /* 0x000f22000c1e1900 */
[----:B--2---:R-:W-:-:S03]  /*1cc0*/  @!P0 LOP3.LUT R3, R3, R20, RZ, 0x3c, !PT ;  /* 0x0000001403038212 */ /* 0x004fc600078e3cff */
[----:B------:R-:W2:Y:S01]  /*1cd0*/  @P1 LDG.E R20, desc[UR6][R12.64+0x14] ;  /* 0x000014060c141981 */ /* 0x000ea2000c1e1900 */
[----:B---3--:R-:W-:-:S03]  /*1ce0*/  @!P0 LOP3.LUT R7, R7, R22, RZ, 0x3c, !PT ;  /* 0x0000001607078212 */ /* 0x008fc600078e3cff */
[----:B------:R-:W3:Y:S01]  /*1cf0*/  @P1 LDG.E R22, desc[UR6][R12.64+0x1c] ;  /* 0x00001c060c161981 */ /* 0x000ee2000c1e1900 */
[----:B----4-:R-:W-:-:S03]  /*1d00*/  @P4 LOP3.LUT R5, R5, R24, RZ, 0x3c, !PT ;  /* 0x0000001805054212 */ /* 0x010fc600078e3cff */
[----:B------:R-:W4:Y:S01]  /*1d10*/  @P2 LDG.E R24, desc[UR6][R12.64+0x28] ;  /* 0x000028060c182981 */ /* 0x000f22000c1e1900 */
[----:B------:R-:W-:-:S03]  /*1d20*/  @P1 LOP3.LUT R6, R6, R19, RZ, 0x3c, !PT ;  /* 0x0000001306061212 */ /* 0x000fc600078e3cff */
[----:B------:R-:W4:Y:S01]  /*1d30*/  @P2 LDG.E R19, desc[UR6][R12.64+0x2c] ;  /* 0x00002c060c132981 */ /* 0x000f22000c1e1900 */
[----:B------:R-:W-:-:S03]  /*1d40*/  @P1 LOP3.LUT R4, R4, R21, RZ, 0x3c, !PT ;  /* 0x0000001504041212 */ /* 0x000fc600078e3cff */
        /* <DEDUP_REMOVED lines=9> */
[----:B------:R-:W-:Y:S02]  /*1de0*/  @P2 LOP3.LUT R4, R4, R21, RZ, 0x3c, !PT ;  /* 0x0000001504042212 */ /* 0x000fe400078e3cff */
[----:B------:R-:W-:Y:S01]  /*1df0*/  @P3 LOP3.LUT R6, R6, R25, RZ, 0x3c, !PT ;  /* 0x0000001906063212 */ /* 0x000fe200078e3cff */
        /* <DEDUP_REMOVED lines=20> */
[----:B------:R-:W-:Y:S02]  /*1f40*/  LOP3.LUT P0, RZ, R23, 0x80, RZ, 0xc0, !PT ;  /* 0x0000008017ff7812 */ /* 0x000fe4000780c0ff */
[----:B------:R-:W-:Y:S02]  /*1f50*/  @P5 LOP3.LUT R5, R5, R26, RZ, 0x3c, !PT ;  /* 0x0000001a05055212 */ /* 0x000fe400078e3cff */
[----:B------:R-:W4:Y:S01]  /*1f60*/  @P6 LDG.E R26, desc[UR6][R12.64+0x88] ;  /* 0x000088060c1a6981 */ /* 0x000f22000c1e1900 */
[----:B------:R-:W-:-:S03]  /*1f70*/  @P5 LOP3.LUT R6, R6, R19, RZ, 0x3c, !PT ;  /* 0x0000001306065212 */ /* 0x000fc600078e3cff */
[----:B------:R-:W4:Y:S01]  /*1f80*/  @P6 LDG.E R19, desc[UR6][R12.64+0x84] ;  /* 0x000084060c136981 */ /* 0x000f22000c1e1900 */
[----:B------:R-:W-:-:S04]  /*1f90*/  @P5 LOP3.LUT R4, R4, R21, RZ, 0x3c, !PT ;  /* 0x0000001504045212 */ /* 0x000fc800078e3cff */
        /* <DEDUP_REMOVED lines=9> */
[----:B------:R-:W-:Y:S02]  /*2030*/  @P6 LOP3.LUT R5, R5, R26, RZ, 0x3c, !PT ;  /* 0x0000001a05056212 */ /* 0x000fe400078e3cff */
[----:B------:R-:W-:Y:S02]  /*2040*/  @P6 LOP3.LUT R4, R4, R19, RZ, 0x3c, !PT ;  /* 0x0000001304046212 */ /* 0x000fe400078e3cff */
[----:B------:R-:W-:Y:S02]  /*2050*/  @P0 LOP3.LUT R6, R6, R21, RZ, 0x3c, !PT ;  /* 0x0000001506060212 */ /* 0x000fe400078e3cff */
[----:B------:R-:W-:Y:S02]  /*2060*/  @P0 LOP3.LUT R4, R4, R25, RZ, 0x3c, !PT ;  /* 0x0000001904040212 */ /* 0x000fe400078e3cff */
[----:B--2---:R-:W-:Y:S02]  /*2070*/  @P0 LOP3.LUT R3, R3, R20, RZ, 0x3c, !PT ;  /* 0x0000001403030212 */ /* 0x004fe400078e3cff */
[----:B---3--:R-:W-:-:S02]  /*2080*/  @P0 LOP3.LUT R7, R7, R22, RZ, 0x3c, !PT ;  /* 0x0000001607070212 */ /* 0x008fc400078e3cff */
[----:B----4-:R-:W-:Y:S02]  /*2090*/  @P0 LOP3.LUT R5, R5, R24, RZ, 0x3c, !PT ;  /* 0x0000001805050212 */ /* 0x010fe400078e3cff */
[----:B------:R-:W-:-:S13]  /*20a0*/  R2P PR, R23.B1, 0x7f ;  /* 0x0000007f17007804 */ /* 0x000fda0000001000 */
[----:B------:R-:W2:Y:S04]  /*20b0*/  @P0 LDG.E R22, desc[UR6][R12.64+0xa0] ;  /* 0x0000a0060c160981 */ /* 0x000ea8000c1e1900 */
[----:B------:R-:W3:Y:S04]  /*20c0*/  @P0 LDG.E R19, desc[UR6][R12.64+0xa4] ;  /* 0x0000a4060c130981 */ /* 0x000ee8000c1e1900 */
[----:B------:R-:W4:Y:S04]  /*20d0*/  @P0 LDG.E R21, desc[UR6][R12.64+0xac] ;  /* 0x0000ac060c150981 */ /* 0x000f28000c1e1900 */
        /* <DEDUP_REMOVED lines=14> */
[----:B------:R-:W-:Y:S02]  /*21c0*/  LOP3.LUT P0, RZ, R23, 0x8000, RZ, 0xc0, !PT ;  /* 0x0000800017ff7812 */ /* 0x000fe4000780c0ff */
        /* <DEDUP_REMOVED lines=22> */
[----:B------:R-:W-:Y:S01]  /*2330*/  @P2 LOP3.LUT R5, R5, R24, RZ, 0x3c, !PT ;  /* 0x0000001805052212 */ /* 0x000fe200078e3cff */
[----:B------:R-:W4:Y:S04]  /*2340*/  @P4 LDG.E R23, desc[UR6][R12.64+0xfc] ;  /* 0x0000fc060c174981 */ /* 0x000f28000c1e1900 */
        /* <DEDUP_REMOVED lines=12> */
[----:B------:R-:W3:Y:S01]  /*2410*/  @P5 LDG.E R23, desc[UR6][R12.64+0x110] ;  /* 0x000110060c175981 */ /* 0x000ee2000c1e1900 */
[----:B------:R-:W-:-:S03]  /*2420*/  @P4 LOP3.LUT R3, R3, R24, RZ, 0x3c, !PT ;  /* 0x0000001803034212 */ /* 0x000fc600078e3cff */
[----:B------:R-:W3:Y:S01]  /*2430*/  @P5 LDG.E R24, desc[UR6][R12.64+0x10c] ;  /* 0x00010c060c185981 */ /* 0x000ee2000c1e1900 */
[----:B------:R-:W-:-:S03]  /*2440*/  @P4 LOP3.LUT R5, R5, R20, RZ, 0x3c, !PT ;  /* 0x0000001405054212 */ /* 0x000fc600078e3cff */
[----:B------:R-:W3:Y:S01]  /*2450*/  @P6 LDG.E R20, desc[UR6][R12.64+0x120] ;  /* 0x000120060c146981 */ /* 0x000ee2000c1e1900 */
[----:B------:R-:W-:-:S03]  /*2460*/  @P5 LOP3.LUT R5, R5, R26, RZ, 0x3c, !PT ;  /* 0x0000001a05055212 */ /* 0x000fc600078e3cff */
[----:B------:R-:W3:Y:S01]  /*2470*/  @P0 LDG.E R26, desc[UR6][R12.64+0x134] ;  /* 0x000134060c1a0981 */ /* 0x000ee2000c1e1900 */
[----:B--2---:R-:W-:-:S03]  /*2480*/  @P5 LOP3.LUT R3, R3, R22, RZ, 0x3c, !PT ;  /* 0x0000001603035212 */ /* 0x004fc600078e3cff */
[----:B------:R-:W2:Y:S01]  /*2490*/  @P6 LDG.E R22, desc[UR6][R12.64+0x128] ;  /* 0x000128060c166981 */ /* 0x000ea2000c1e1900 */
[----:B------:R-:W-:-:S03]  /*24a0*/  @P6 LOP3.LUT R3, R3, R28, RZ, 0x3c, !PT ;  /* 0x0000001c03036212 */ /* 0x000fc600078e3cff */
[----:B------:R-:W2:Y:S01]  /*24b0*/  @P0 LDG.E R28, desc[UR6][R12.64+0x13c] ;  /* 0x00013c060c1c0981 */ /* 0x000ea2000c1e1900 */
[----:B----4-:R-:W-:-:S03]  /*24c0*/  @P5 LOP3.LUT R6, R6, R21, RZ, 0x3c, !PT ;  /* 0x0000001506065212 */ /* 0x010fc600078e3cff */
[----:B------:R-:W4:Y:S01]  /*24d0*/  @P6 LDG.E R21, desc[UR6][R12.64+0x124] ;  /* 0x000124060c156981 */ /* 0x000f22000c1e1900 */
[----:B---3--:R-:W-:Y:S02]  /*24e0*/  @P5 LOP3.LUT R4, R4, R23, RZ, 0x3c, !PT ;  /* 0x0000001704045212 */ /* 0x008fe400078e3cff */
[----:B------:R-:W-:Y:S01]  /*24f0*/  @P6 LOP3.LUT R6, R6, R19, RZ, 0x3c, !PT ;  /* 0x0000001306066212 */ /* 0x000fe200078e3cff */
[----:B------:R-:W3:Y:S01]  /*2500*/  @P0 LDG.E R23, desc[UR6][R12.64+0x138] ;  /* 0x000138060c170981 */ /* 0x000ee2000c1e1900 */
[----:B------:R-:W-:-:S03]  /*2510*/  @P5 LOP3.LUT R7, R7, R24, RZ, 0x3c, !PT ;  /* 0x0000001807075212 */ /* 0x000fc600078e3cff */
[----:B------:R-:W3:Y:S04]  /*2520*/  @P0 LDG.E R24, desc[UR6][R12.64+0x12c] ;  /* 0x00012c060c180981 */ /* 0x000ee8000c1e1900 */
[----:B------:R-:W3:Y:S01]  /*2530*/  @P0 LDG.E R19, desc[UR6][R12.64+0x130] ;  /* 0x000130060c130981 */ /* 0x000ee2000c1e1900 */
[----:B------:R-:W-:-:S04]  /*2540*/  UIADD3 UR4, UPT, UPT, UR4, 0x10, URZ ;  /* 0x0000001004047890 */ /* 0x000fc8000fffe0ff */
[----:B------:R-:W-:Y:S01]  /*2550*/  UISETP.NE.AND UP0, UPT, UR4, 0x20, UPT ;  /* 0x000000200400788c */ /* 0x000fe2000bf05270 */
[----:B------:R-:W-:-:S04]  /*2560*/  @P6 LOP3.LUT R7, R7, R20, RZ, 0x3c, !PT ;  /* 0x0000001407076212 */ /* 0x000fc800078e3cff */
[----:B------:R-:W-:Y:S02]  /*2570*/  @P0 LOP3.LUT R7, R7, R26, RZ, 0x3c, !PT ;  /* 0x0000001a07070212 */ /* 0x000fe400078e3cff */
[----:B--2---:R-:W-:-:S04]  /*2580*/  @P6 LOP3.LUT R5, R5, R22, RZ, 0x3c, !PT ;  /* 0x0000001605056212 */ /* 0x004fc800078e3cff */
[----:B------:R-:W-:Y:S02]  /*2590*/  @P0 LOP3.LUT R5, R5, R28, RZ, 0x3c, !PT ;  /* 0x0000001c05050212 */ /* 0x000fe400078e3cff */
[----:B----4-:R-:W-:-:S04]  /*25a0*/  @P6 LOP3.LUT R4, R4, R21, RZ, 0x3c, !PT ;  /* 0x0000001504046212 */ /* 0x010fc800078e3cff */
[----:B---3--:R-:W-:Y:S02]  /*25b0*/  @P0 LOP3.LUT R4, R4, R23, RZ, 0x3c, !PT ;  /* 0x0000001704040212 */ /* 0x008fe400078e3cff */
[----:B------:R-:W-:Y:S02]  /*25c0*/  @P0 LOP3.LUT R3, R3, R24, RZ, 0x3c, !PT ;  /* 0x0000001803030212 */ /* 0x000fe400078e3cff */
[----:B------:R-:W-:Y:S01]  /*25d0*/  @P0 LOP3.LUT R6, R6, R19, RZ, 0x3c, !PT ;  /* 0x0000001306060212 */ /* 0x000fe200078e3cff */
[----:B------:R-:W-:Y:S06]  /*25e0*/  BRA.U UP0, `(.L_x_8) ;  /* 0xfffffff5004c7547 */ /* 0x000fec000b83ffff */
[----:B------:R-:W-:-:S05]  /*25f0*/  VIADD R16, R16, 0x1 ;  /* 0x0000000110107836 */ /* 0x000fca0000000000 */
[----:B------:R-:W-:-:S13]  /*2600*/  ISETP.NE.AND P0, PT, R16, 0x5, PT ;  /* 0x000000051000780c */ /* 0x000fda0003f05270 */
[----:B------:R-:W-:Y:S05]  /*2610*/  @P0 BRA `(.L_x_9) ;  /* 0xfffffff400300947 */ /* 0x000fea000383ffff */
[----:B------:R2:W-:Y:S04]  /*2620*/  STL [R1+0x4], R3 ;  /* 0x0000040301007387 */ /* 0x0005e80000100800 */
[----:B------:R2:W-:Y:S04]  /*2630*/  STL.64 [R1+0x8], R6 ;  /* 0x0000080601007387 */ /* 0x0005e80000100a00 */
[----:B------:R2:W-:Y:S02]  /*2640*/  STL.64 [R1+0x10], R4 ;  /* 0x0000100401007387 */ /* 0x0005e40000100a00 */
.L_x_3:
[----:B------:R-:W-:Y:S05]  /*2650*/  BSYNC.RECONVERGENT B1 ;  /* 0x0000000000017941 */ /* 0x000fea0003800200 */
.L_x_2:
[C---:B------:R-:W-:Y:S01]  /*2660*/  ISETP.GT.U32.AND P0, PT, R15.reuse, 0x3, PT ;  /* 0x000000030f00780c */ /* 0x040fe20003f04070 */
[----:B------:R-:W-:Y:S01]  /*2670*/  VIADD R14, R14, 0x1 ;  /* 0x000000010e0e7836 */ /* 0x000fe20000000000 */
[--C-:B------:R-:W-:Y:S02]  /*2680*/  SHF.R.U64 R15, R15, 0x2, R2.reuse ;  /* 0x000000020f0f7819 */ /* 0x100fe40000001202 */
[----:B------:R-:W-:Y:S02]  /*2690*/  ISETP.GT.U32.AND.EX P0, PT, R2, RZ, PT, P0 ;  /* 0x000000ff0200720c */ /* 0x000fe40003f04100 */
[----:B------:R-:W-:-:S11]  /*26a0*/  SHF.R.U32.HI R2, RZ, 0x2, R2 ;  /* 0x00000002ff027819 */ /* 0x000fd60000011602 */
[----:B------:R-:W-:Y:S05]  /*26b0*/  @P0 BRA `(.L_x_10) ;  /* 0xffffffd800cc0947 */ /* 0x000fea000383ffff */
.L_x_1:
[----:B------:R-:W-:Y:S05]  /*26c0*/  BSYNC.RECONVERGENT B0 ;  /* 0x0000000000007941 */ /* 0x000fea0003800200 */
.L_x_0:
[----:B------:R-:W3:Y:S01]  /*26d0*/  LDC.64 R10, c[0x0][0x380] ;  /* 0x0000e000ff0a7b82 */ /* 0x000ee20000000a00 */
[----:B------:R-:W-:Y:S02]  /*26e0*/  IMAD R13, R0, 0x18, RZ ;  /* 0x00000018000d7824 */ /* 0x000fe400078e02ff */
[----:B---3--:R-:W-:-:S04]  /*26f0*/  IMAD.WIDE.U32 R10, R9, 0x18, R10 ;  /* 0x00000018090a7825 */ /* 0x008fc800078e000a */
[----:B------:R-:W-:-:S05]  /*2700*/  IMAD.IADD R11, R11, 0x1, R13 ;  /* 0x000000010b0b7824 */ /* 0x000fca00078e020d */
[----:B------:R3:W5:Y:S04]  /*2710*/  LDG.E R19, desc[UR6][R10.64+0xc] ;  /* 0x00000c060a137981 */ /* 0x000768000c1e1900 */
[----:B------:R3:W5:Y:S04]  /*2720*/  LDG.E R21, desc[UR6][R10.64+0x10] ;  /* 0x000010060a157981 */ /* 0x000768000c1e1900 */
[----:B------:R3:W5:Y:S04]  /*2730*/  LDG.E R17, desc[UR6][R10.64+0x14] ;  /* 0x000014060a117981 */ /* 0x000768000c1e1900 */
[----:B------:R3:W5:Y:S04]  /*2740*/  LDG.E R9, desc[UR6][R10.64] ;  /* 0x000000060a097981 */ /* 0x000768000c1e1900 */
[----:B------:R3:W5:Y:S04]  /*2750*/  LDG.E R13, desc[UR6][R10.64+0x4] ;  /* 0x000004060a0d7981 */ /* 0x000768000c1e1900 */
[----:B------:R3:W5:Y:S01]  /*2760*/  LDG.E R15, desc[UR6][R10.64+0x8] ;  /* 0x000008060a0f7981 */ /* 0x000762000c1e1900 */
[----:B------:R-:W-:Y:S01]  /*2770*/  VIADD R8, R8, 0x6a788e ;  /* 0x006a788e08087836 */ /* 0x000fe20000000000 */
[----:B------:R-:W-:-:S06]  /*2780*/  UMOV UR4, URZ ;  /* 0x000000ff00047c82 */ /* 0x000fcc0008000000 */
.L_x_11:
[----:B------:R-:W-:Y:S01]  /*2790*/  SHF.R.U32.HI R0, RZ, 0x2, R3 ;  /* 0x00000002ff007819 */ /* 0x000fe20000011603 */
[----:B------:R-:W-:Y:S01]  /*27a0*/  UIADD3 UR4, UPT, UPT, UR4, 0x4, URZ ;  /* 0x0000000404047890 */ /* 0x000fe2000fffe0ff */
[----:B------:R-:W-:Y:S02]  /*27b0*/  SHF.R.U32.HI R23, RZ, 0x2, R6 ;  /* 0x00000002ff177819 */ /* 0x000fe40000011606 */
[----:B------:R-:W-:Y:S01]  /*27c0*/  LOP3.LUT R0, R0, R3, RZ, 0x3c, !PT ;  /* 0x0000000300007212 */ /* 0x000fe200078e3cff */
[----:B012---:R-:W-:Y:S01]  /*27d0*/  IMAD.SHL.U32 R3, R5, 0x10, RZ ;  /* 0x0000001005037824 */ /* 0x007fe200078e00ff */
[----:B------:R-:W-:Y:S01]  /*27e0*/  LOP3.LUT R23, R23, R6, RZ, 0x3c, !PT ;  /* 0x0000000617177212 */ /* 0x000fe200078e3cff */
[----:B------:R-:W-:Y:S01]  /*27f0*/  UISETP.NE.AND UP0, UPT, UR4, 0x2710, UPT ;  /* 0x000027100400788c */ /* 0x000fe2000bf05270 */
[----:B------:R-:W-:Y:S01]  /*2800*/  SHF.R.U32.HI R6, RZ, 0x2, R7 ;  /* 0x00000002ff067819 */ /* 0x000fe20000011607 */
[----:B------:R-:W-:Y:S01]  /*2810*/  IMAD.SHL.U32 R2, R0, 0x2, RZ ;  /* 0x0000000200027824 */ /* 0x000fe200078e00ff */
[----:B------:R-:W-:-:S02]  /*2820*/  SHF.R.U32.HI R25, RZ, 0x2, R4 ;  /* 0x00000002ff197819 */ /* 0x000fc40000011604 */
[----:B------:R-:W-:Y:S02]  /*2830*/  LOP3.LUT R6, R6, R7, RZ, 0x3c, !PT ;  /* 0x0000000706067212 */ /* 0x000fe400078e3cff */
[----:B------:R-:W-:Y:S02]  /*2840*/  LOP3.LUT R2, R0, R2, R3, 0x96, !PT ;  /* 0x0000000200027212 */ /* 0x000fe400078e9603 */
[----:B------:R-:W-:Y:S02]  /*2850*/  LOP3.LUT R25, R25, R4, RZ, 0x3c, !PT ;  /* 0x0000000419197212 */ /* 0x000fe400078e3cff */
[----:B------:R-:W-:Y:S01]  /*2860*/  LOP3.LUT R3, R2, R5, RZ, 0x3c, !PT ;  /* 0x0000000502037212 */ /* 0x000fe200078e3cff */
[----:B------:R-:W-:Y:S01]  /*2870*/  IMAD.SHL.U32 R2, R23, 0x2, RZ ;  /* 0x0000000217027824 */ /* 0x000fe200078e00ff */
[----:B------:R-:W-:-:S03]  /*2880*/  SHF.R.U32.HI R4, RZ, 0x2, R5 ;  /* 0x00000002ff047819 */ /* 0x000fc60000011605 */
[----:B------:R-:W-:Y:S01]  /*2890*/  IMAD.SHL.U32 R0, R3, 0x10, RZ ;  /* 0x0000001003007824 */ /* 0x000fe200078e00ff */
[----:B------:R-:W-:-:S04]  /*28a0*/  LOP3.LUT R4, R4, R5, RZ, 0x3c, !PT ;  /* 0x0000000504047212 */ /* 0x000fc800078e3cff */
[----:B------:R-:W-:Y:S01]  /*28b0*/  LOP3.LUT R0, R23, R2, R0, 0x96, !PT ;  /* 0x0000000217007212 */ /* 0x000fe200078e9600 */
[----:B------:R-:W-:-:S03]  /*28c0*/  IMAD.SHL.U32 R2, R25, 0x2, RZ ;  /* 0x0000000219027824 */ /* 0x000fc600078e00ff */
[----:B------:R-:W-:Y:S01]  /*28d0*/  LOP3.LUT R7, R0, R3, RZ, 0x3c, !PT ;  /* 0x0000000300077212 */ /* 0x000fe200078e3cff */
[----:B------:R-:W-:-:S03]  /*28e0*/  IMAD.SHL.U32 R0, R6, 0x2, RZ ;  /* 0x0000000206007824 */ /* 0x000fc600078e00ff */
[----:B------:R-:W-:Y:S01]  /*28f0*/  IADD3 R12, PT, PT, R8, 0x587c5, R7 ;  /* 0x000587c5080c7810 */ /* 0x000fe20007ffe007 */
[----:B------:R-:W-:-:S05]  /*2900*/  IMAD.SHL.U32 R23, R7, 0x10, RZ ;  /* 0x0000001007177824 */ /* 0x000fca00078e00ff */
[----:B------:R-:W-:Y:S01]  /*2910*/  LOP3.LUT R0, R6, R0, R23, 0x96, !PT ;  /* 0x0000000006007212 */ /* 0x000fe200078e9617 */
[----:B------:R-:W-:-:S03]  /*2920*/  IMAD.IADD R6, R3, 0x1, R8 ;  /* 0x0000000103067824 */ /* 0x000fc600078e0208 */
[----:B------:R-:W-:-:S05]  /*2930*/  LOP3.LUT R23, R0, R7, RZ, 0x3c, !PT ;  /* 0x0000000700177212 */ /* 0x000fca00078e3cff */
[----:B------:R-:W-:-:S05]  /*2940*/  IMAD.SHL.U32 R0, R23, 0x10, RZ ;  /* 0x0000001017007824 */ /* 0x000fca00078e00ff */
[----:B------:R-:W-:Y:S02]  /*2950*/  LOP3.LUT R0, R25, R2, R0, 0x96, !PT ;  /* 0x0000000219007212 */ /* 0x000fe400078e9600 */
[----:B------:R-:W-:Y:S02]  /*2960*/  SHF.R.U32.HI R2, RZ, 0x2, R3 ;  /* 0x00000002ff027819 */ /* 0x000fe40000011603 */
[----:B------:R-:W-:Y:S01]  /*2970*/  LOP3.LUT R5, R0, R23, RZ, 0x3c, !PT ;  /* 0x0000001700057212 */ /* 0x000fe200078e3cff */
[----:B------:R-:W-:Y:S01]  /*2980*/  IMAD.SHL.U32 R0, R4, 0x2, RZ ;  /* 0x0000000204007824 */ /* 0x000fe200078e00ff */
[----:B------:R-:W-:-:S03]  /*2990*/  LOP3.LUT R2, R2, R3, RZ, 0x3c, !PT ;  /* 0x0000000302027212 */ /* 0x000fc600078e3cff */
[----:B------:R-:W-:-:S05]  /*29a0*/  IMAD.SHL.U32 R25, R5, 0x10, RZ ;  /* 0x0000001005197824 */ /* 0x000fca00078e00ff */
[----:B------:R-:W-:Y:S02]  /*29b0*/  LOP3.LUT R0, R4, R0, R25, 0x96, !PT ;  /* 0x0000000004007212 */ /* 0x000fe400078e9619 */
[----:B------:R-:W-:Y:S02]  /*29c0*/  SHF.R.U32.HI R4, RZ, 0x2, R7 ;  /* 0x00000002ff047819 */ /* 0x000fe40000011607 */
[----:B------:R-:W-:Y:S01]  /*29d0*/  LOP3.LUT R27, R0, R5, RZ, 0x3c, !PT ;  /* 0x00000005001b7212 */ /* 0x000fe200078e3cff */
[----:B------:R-:W-:Y:S01]  /*29e0*/  IMAD.SHL.U32 R0, R2, 0x2, RZ ;  /* 0x0000000202007824 */ /* 0x000fe200078e00ff */
[----:B------:R-:W-:Y:S02]  /*29f0*/  LOP3.LUT R4, R4, R7, RZ, 0x3c, !PT ;  /* 0x0000000704047212 */ /* 0x000fe400078e3cff */
[----:B------:R-:W-:Y:S01]  /*2a00*/  I2FP.F32.U32 R7, R6 ;  /* 0x0000000600077245 */ /* 0x000fe20000201000 */
[----:B------:R-:W-:Y:S01]  /*2a10*/  IMAD.SHL.U32 R25, R27, 0x10, RZ ;  /* 0x000000101b197824 */ /* 0x000fe200078e00ff */
[----:B------:R-:W-:-:S02]  /*2a20*/  I2FP.F32.U32 R6, R12 ;  /* 0x0000000c00067245 */ /* 0x000fc40000201000 */
[----:B------:R-:W-:Y:S02]  /*2a30*/  SHF.R.U32.HI R16, RZ, 0x2, R27 ;  /* 0x00000002ff107819 */ /* 0x000fe4000001161b */
[----:B------:R-:W-:Y:S02]  /*2a40*/  LOP3.LUT R0, R2, R0, R25, 0x96, !PT ;  /* 0x0000000002007212 */ /* 0x000fe400078e9619 */
[--C-:B------:R-:W-:Y:S02]  /*2a50*/  SHF.R.U32.HI R2, RZ, 0x2, R23.reuse ;  /* 0x00000002ff027819 */ /* 0x100fe40000011617 */
[----:B------:R-:W-:Y:S01]  /*2a60*/  LOP3.LUT R25, R0, R27, RZ, 0x3c, !PT ;  /* 0x0000001b00197212 */ /* 0x000fe200078e3cff */
[----:B------:R-:W-:Y:S01]  /*2a70*/  IMAD.SHL.U32 R0, R4, 0x2, RZ ;  /* 0x0000000204007824 */ /* 0x000fe200078e00ff */
[----:B------:R-:W-:Y:S02]  /*2a80*/  LOP3.LUT R2, R2, R23, RZ, 0x3c, !PT ;  /* 0x0000001702027212 */ /* 0x000fe400078e3cff */
[----:B------:R-:W-:Y:S01]  /*2a90*/  IADD3 R23, PT, PT, R8, 0xb0f8a, R23 ;  /* 0x000b0f8a08177810 */ /* 0x000fe20007ffe017 */
[----:B------:R-:W-:Y:S01]  /*2aa0*/  IMAD.SHL.U32 R29, R25, 0x10, RZ ;  /* 0x00000010191d7824 */ /* 0x000fe200078e00ff */
[----:B------:R-:W-:-:S02]  /*2ab0*/  LOP3.LUT R16, R16, R27, RZ, 0x3c, !PT ;  /* 0x0000001b10107212 */ /* 0x000fc400078e3cff */
[----:B------:R-:W-:Y:S02]  /*2ac0*/  I2FP.F32.U32 R23, R23 ;  /* 0x0000001700177245 */ /* 0x000fe40000201000 */
[----:B------:R-:W-:Y:S01]  /*2ad0*/  LOP3.LUT R4, R4, R0, R29, 0x96, !PT ;  /* 0x0000000004047212 */ /* 0x000fe200078e961d */
[----:B------:R-:W-:Y:S01]  /*2ae0*/  IMAD.MOV.U32 R0, RZ, RZ, 0x2f800000 ;  /* 0x2f800000ff007424 */ /* 0x000fe200078e00ff */
[----:B------:R-:W-:Y:S02]  /*2af0*/  IADD3 R27, PT, PT, R8, 0x161f14, R27 ;  /* 0x00161f14081b7810 */ /* 0x000fe40007ffe01b */
[----:B------:R-:W-:Y:S01]  /*2b00*/  LOP3.LUT R29, R4, R25, RZ, 0x3c, !PT ;  /* 0x00000019041d7212 */ /* 0x000fe200078e3cff */
[----:B------:R-:W-:Y:S02]  /*2b10*/  IMAD.SHL.U32 R4, R2, 0x2, RZ ;  /* 0x0000000202047824 */ /* 0x000fe400078e00ff */
[-C--:B------:R-:W-:Y:S01]  /*2b20*/  FFMA R14, R6, R0.reuse, 1.1641532182693481445e-10 ;  /* 0x2f000000060e7423 */ /* 0x080fe20000000000 */
[----:B------:R-:W-:Y:S01]  /*2b30*/  FFMA R12, R7, R0, 1.1641532182693481445e-10 ;  /* 0x2f000000070c7423 */ /* 0x000fe20000000000 */
[----:B------:R-:W-:Y:S01]  /*2b40*/  I2FP.F32.U32 R27, R27 ;  /* 0x0000001b001b7245 */ /* 0x000fe20000201000 */
[----:B------:R-:W-:Y:S01]  /*2b50*/  IMAD.SHL.U32 R3, R29, 0x10, RZ ;  /* 0x000000101d037824 */ /* 0x000fe200078e00ff */
[----:B------:R-:W-:Y:S01]  /*2b60*/  SHF.R.U32.HI R18, RZ, 0x2, R29 ;  /* 0x00000002ff127819 */ /* 0x000fe2000001161d */
[----:B-----5:R-:W-:-:S02]  /*2b70*/  FADD R12, R12, R19 ;  /* 0x000000130c0c7221 */ /* 0x020fc40000000000 */
[----:B------:R-:W-:Y:S01]  /*2b80*/  FFMA R27, R27, R0, 1.1641532182693481445e-10 ;  /* 0x2f0000001b1b7423 */ /* 0x000fe20000000000 */
[----:B------:R-:W-:Y:S01]  /*2b90*/  LOP3.LUT R4, R2, R4, R3, 0x96, !PT ;  /* 0x0000000402047212 */ /* 0x000fe200078e9603 */
[----:B------:R-:W-:Y:S01]  /*2ba0*/  FADD R9, R12, R9 ;  /* 0x000000090c097221 */ /* 0x000fe20000000000 */
[----:B------:R-:W-:Y:S02]  /*2bb0*/  SHF.R.U32.HI R2, RZ, 0x2, R5 ;  /* 0x00000002ff027819 */ /* 0x000fe40000011605 */
[----:B------:R-:W-:Y:S01]  /*2bc0*/  LOP3.LUT R3, R4, R29, RZ, 0x3c, !PT ;  /* 0x0000001d04037212 */ /* 0x000fe200078e3cff */
[----:B------:R-:W-:Y:S01]  /*2bd0*/  FADD R4, R14, R21 ;  /* 0x000000150e047221 */ /* 0x000fe20000000000 */
[----:B------:R-:W-:Y:S01]  /*2be0*/  LOP3.LUT R6, R2, R5, RZ, 0x3c, !PT ;  /* 0x0000000502067212 */ /* 0x000fe200078e3cff */
[----:B------:R-:W-:Y:S01]  /*2bf0*/  FFMA R2, R23, R0, 1.1641532182693481445e-10 ;  /* 0x2f00000017027423 */ /* 0x000fe20000000000 */
[----:B------:R-:W-:Y:S01]  /*2c00*/  IADD3 R5, PT, PT, R8, 0x10974f, R5 ;  /* 0x0010974f08057810 */ /* 0x000fe20007ffe005 */
[----:B------:R-:W-:-:S02]  /*2c10*/  IMAD.SHL.U32 R7, R3, 0x10, RZ ;  /* 0x0000001003077824 */ /* 0x000fc400078e00ff */
[----:B------:R-:W-:Y:S01]  /*2c20*/  FADD R13, R4, R13 ;  /* 0x0000000d040d7221 */ /* 0x000fe20000000000 */
[----:B------:R-:W-:Y:S01]  /*2c30*/  IMAD.SHL.U32 R14, R6, 0x2, RZ ;  /* 0x00000002060e7824 */ /* 0x000fe200078e00ff */
[----:B------:R-:W-:Y:S01]  /*2c40*/  I2FP.F32.U32 R5, R5 ;  /* 0x0000000500057245 */ /* 0x000fe20000201000 */
[----:B------:R-:W-:-:S03]  /*2c50*/  FADD R2, R2, R17 ;  /* 0x0000001102027221 */ /* 0x000fc60000000000 */
[----:B------:R-:W-:Y:S01]  /*2c60*/  LOP3.LUT R6, R6, R14, R7, 0x96, !PT ;  /* 0x0000000e06067212 */ /* 0x000fe200078e9607 */
[----:B------:R-:W-:Y:S01]  /*2c70*/  FFMA R17, R5, R0, 1.1641532182693481445e-10 ;  /* 0x2f00000005117423 */ /* 0x000fe20000000000 */
[----:B------:R-:W-:Y:S01]  /*2c80*/  IMAD.SHL.U32 R7, R16, 0x2, RZ ;  /* 0x0000000210077824 */ /* 0x000fe200078e00ff */
[----:B------:R-:W-:Y:S01]  /*2c90*/  SHF.R.U32.HI R14, RZ, 0x2, R25 ;  /* 0x00000002ff0e7819 */ /* 0x000fe20000011619 */
[----:B------:R-:W-:Y:S01]  /*2ca0*/  FADD R15, R2, R15 ;  /* 0x0000000f020f7221 */ /* 0x000fe20000000000 */
[----:B------:R-:W-:Y:S01]  /*2cb0*/  LOP3.LUT R6, R6, R3, RZ, 0x3c, !PT ;  /* 0x0000000306067212 */ /* 0x000fe200078e3cff */
[----:B------:R-:W-:Y:S01]  /*2cc0*/  FADD R12, R12, R17 ;  /* 0x000000110c0c7221 */ /* 0x000fe20000000000 */
[----:B------:R-:W-:Y:S02]  /*2cd0*/  IADD3 R17, PT, PT, R8, 0x212e9e, R29 ;  /* 0x00212e9e08117810 */ /* 0x000fe40007ffe01d */
[----:B------:R-:W-:Y:S01]  /*2ce0*/  LOP3.LUT R29, R18, R29, RZ, 0x3c, !PT ;  /* 0x0000001d121d7212 */ /* 0x000fe200078e3cff */
[----:B------:R-:W-:Y:S01]  /*2cf0*/  IMAD.SHL.U32 R5, R6, 0x10, RZ ;  /* 0x0000001006057824 */ /* 0x000fe200078e00ff */
[----:B------:R-:W-:Y:S01]  /*2d00*/  I2FP.F32.U32 R17, R17 ;  /* 0x0000001100117245 */ /* 0x000fe20000201000 */
[----:B------:R-:W-:-:S03]  /*2d10*/  FADD R9, R9, R12 ;  /* 0x0000000c09097221 */ /* 0x000fc60000000000 */
[----:B------:R-:W-:Y:S01]  /*2d20*/  LOP3.LUT R7, R16, R7, R5, 0x96, !PT ;  /* 0x0000000710077212 */ /* 0x000fe200078e9605 */
[----:B------:R-:W-:Y:S01]  /*2d30*/  FFMA R17, R17, R0, 1.1641532182693481445e-10 ;  /* 0x2f00000011117423 */ /* 0x000fe20000000000 */
[----:B------:R-:W-:Y:S01]  /*2d40*/  LOP3.LUT R5, R14, R25, RZ, 0x3c, !PT ;  /* 0x000000190e057212 */ /* 0x000fe200078e3cff */
[----:B------:R-:W-:Y:S01]  /*2d50*/  FADD R14, R4, R27 ;  /* 0x0000001b040e7221 */ /* 0x000fe20000000000 */
[----:B------:R-:W-:Y:S01]  /*2d60*/  LOP3.LUT R7, R7, R6, RZ, 0x3c, !PT ;  /* 0x0000000607077212 */ /* 0x000fe200078e3cff */
[----:B------:R-:W-:Y:S01]  /*2d70*/  FADD R12, R12, R17 ;  /* 0x000000110c0c7221 */ /* 0x000fe20000000000 */
[C---:B------:R-:W-:Y:S01]  /*2d80*/  IADD3 R25, PT, PT, R8.reuse, 0x1ba6d9, R25 ;  /* 0x001ba6d908197810 */ /* 0x040fe20007ffe019 */
[----:B------:R-:W-:Y:S01]  /*2d90*/  IMAD.SHL.U32 R16, R5, 0x2, RZ ;  /* 0x0000000205107824 */ /* 0x000fe200078e00ff */
[----:B------:R-:W-:Y:S01]  /*2da0*/  IADD3 R18, PT, PT, R8, 0x31c5ed, R7 ;  /* 0x0031c5ed08127810 */ /* 0x000fe20007ffe007 */
[----:B------:R-:W-:Y:S01]  /*2db0*/  IMAD.SHL.U32 R4, R7, 0x10, RZ ;  /* 0x0000001007047824 */ /* 0x000fe200078e00ff */
[----:B------:R-:W-:Y:S01]  /*2dc0*/  I2FP.F32.U32 R25, R25 ;  /* 0x0000001900197245 */ /* 0x000fe20000201000 */
[----:B------:R-:W-:-:S03]  /*2dd0*/  FADD R13, R13, R14 ;  /* 0x0000000e0d0d7221 */ /* 0x000fc60000000000 */
[----:B------:R-:W-:Y:S01]  /*2de0*/  LOP3.LUT R4, R5, R16, R4, 0x96, !PT ;  /* 0x0000001005047212 */ /* 0x000fe200078e9604 */
[----:B------:R-:W-:Y:S01]  /*2df0*/  IMAD.SHL.U32 R5, R29, 0x2, RZ ;  /* 0x000000021d057824 */ /* 0x000fe200078e00ff */
[----:B------:R-:W-:Y:S01]  /*2e00*/  IADD3 R16, PT, PT, R8, 0x26b663, R3 ;  /* 0x0026b66308107810 */ /* 0x000fe20007ffe003 */
[----:B------:R-:W-:Y:S01]  /*2e10*/  FFMA R25, R25, R0, 1.1641532182693481445e-10 ;  /* 0x2f00000019197423 */ /* 0x000fe20000000000 */
[----:B------:R-:W-:Y:S02]  /*2e20*/  LOP3.LUT R4, R4, R7, RZ, 0x3c, !PT ;  /* 0x0000000704047212 */ /* 0x000fe400078e3cff */
[----:B------:R-:W-:Y:S01]  /*2e30*/  I2FP.F32.U32 R19, R16 ;  /* 0x0000001000137245 */ /* 0x000fe20000201000 */
[----:B------:R-:W-:Y:S02]  /*2e40*/  FADD R2, R2, R25 ;  /* 0x0000001902027221 */ /* 0x000fe40000000000 */
[----:B------:R-:W-:Y:S02]  /*2e50*/  IMAD.SHL.U32 R16, R4, 0x10, RZ ;  /* 0x0000001004107824 */ /* 0x000fe400078e00ff */
[----:B------:R-:W-:Y:S01]  /*2e60*/  FFMA R19, R19, R0, 1.1641532182693481445e-10 ;  /* 0x2f00000013137423 */ /* 0x000fe20000000000 */
[----:B------:R-:W-:-:S02]  /*2e70*/  FADD R15, R15, R2 ;  /* 0x000000020f0f7221 */ /* 0x000fc40000000000 */
[----:B------:R-:W-:Y:S01]  /*2e80*/  LOP3.LUT R5, R29, R5, R16, 0x96, !PT ;  /* 0x000000051d057212 */ /* 0x000fe200078e9610 */
[----:B------:R-:W-:Y:S01]  /*2e90*/  FADD R14, R14, R19 ;  /* 0x000000130e0e7221 */ /* 0x000fe20000000000 */
[C---:B------:R-:W-:Y:S02]  /*2ea0*/  IADD3 R16, PT, PT, R8.reuse, 0x2c3e28, R6 ;  /* 0x002c3e2808107810 */ /* 0x040fe40007ffe006 */
[----:B------:R-:W-:Y:S02]  /*2eb0*/  LOP3.LUT R5, R5, R4, RZ, 0x3c, !PT ;  /* 0x0000000405057212 */ /* 0x000fe400078e3cff */
[----:B------:R-:W-:Y:S02]  /*2ec0*/  I2FP.F32.U32 R17, R16 ;  /* 0x0000001000117245 */ /* 0x000fe40000201000 */
[----:B------:R-:W-:Y:S02]  /*2ed0*/  I2FP.F32.U32 R19, R18 ;  /* 0x0000001200137245 */ /* 0x000fe40000201000 */
[C---:B------:R-:W-:Y:S01]  /*2ee0*/  IADD3 R16, PT, PT, R8.reuse, 0x374db2, R4 ;  /* 0x00374db208107810 */ /* 0x040fe20007ffe004 */
[-C--:B------:R-:W-:Y:S01]  /*2ef0*/  FFMA R17, R17, R0.reuse, 1.1641532182693481445e-10 ;  /* 0x2f00000011117423 */ /* 0x080fe20000000000 */
[----:B------:R-:W-:Y:S01]  /*2f00*/  IADD3 R18, PT, PT, R8, 0x3cd577, R5 ;  /* 0x003cd57708127810 */ /* 0x000fe20007ffe005 */
[----:B------:R-:W-:Y:S01]  /*2f10*/  FFMA R19, R19, R0, 1.1641532182693481445e-10 ;  /* 0x2f00000013137423 */ /* 0x000fe20000000000 */
[----:B------:R-:W-:Y:S01]  /*2f20*/  I2FP.F32.U32 R21, R16 ;  /* 0x0000001000157245 */ /* 0x000fe20000201000 */
[----:B------:R-:W-:Y:S01]  /*2f30*/  FADD R2, R2, R17 ;  /* 0x0000001102027221 */ /* 0x000fe20000000000 */
[----:B------:R-:W-:Y:S01]  /*2f40*/  I2FP.F32.U32 R23, R18 ;  /* 0x0000001200177245 */ /* 0x000fe20000201000 */
[----:B------:R-:W-:Y:S01]  /*2f50*/  FADD R16, R9, R12 ;  /* 0x0000000c09107221 */ /* 0x000fe20000000000 */
[----:B------:R-:W-:Y:S01]  /*2f60*/  FADD R19, R12, R19 ;  /* 0x000000130c137221 */ /* 0x000fe20000000000 */
[-C--:B------:R-:W-:Y:S01]  /*2f70*/  FFMA R21, R21, R0.reuse, 1.1641532182693481445e-10 ;  /* 0x2f00000015157423 */ /* 0x080fe20000000000 */
[----:B------:R-:W-:Y:S01]  /*2f80*/  FADD R12, R15, R2 ;  /* 0x000000020f0c7221 */ /* 0x000fe20000000000 */
[----:B------:R-:W-:Y:S01]  /*2f90*/  FFMA R23, R23, R0, 1.1641532182693481445e-10 ;  /* 0x2f00000017177423 */ /* 0x000fe20000000000 */
[----:B------:R-:W-:Y:S01]  /*2fa0*/  FADD R0, R13, R14 ;  /* 0x0000000e0d007221 */ /* 0x000fe20000000000 */
[----:B------:R-:W-:Y:S01]  /*2fb0*/  FADD R21, R14, R21 ;  /* 0x000000150e157221 */ /* 0x000fe20000000000 */
[----:B------:R-:W-:Y:S01]  /*2fc0*/  FADD R9, R16, R19 ;  /* 0x0000001310097221 */ /* 0x000fe20000000000 */
[----:B------:R-:W-:Y:S01]  /*2fd0*/  FADD R17, R2, R23 ;  /* 0x0000001702117221 */ /* 0x000fe20000000000 */
[----:B------:R-:W-:-:S02]  /*2fe0*/  VIADD R8, R8, 0x425d3c ;  /* 0x00425d3c08087836 */ /* 0x000fc40000000000 */
[----:B------:R-:W-:Y:S01]  /*2ff0*/  FADD R13, R0, R21 ;  /* 0x00000015000d7221 */ /* 0x000fe20000000000 */
[----:B------:R-:W-:Y:S01]  /*3000*/  FADD R15, R12, R17 ;  /* 0x000000110c0f7221 */ /* 0x000fe20000000000 */
[----:B------:R-:W-:Y:S06]  /*3010*/  BRA.U UP0, `(.L_x_11) ;  /* 0xfffffff500dc7547 */ /* 0x000fec000b83ffff */
[----:B------:R-:W-:Y:S04]  /*3020*/  STG.E desc[UR6][R10.64+0xc], R19 ;  /* 0x00000c130a007986 */ /* 0x000fe8000c101906 */
[----:B------:R-:W-:Y:S04]  /*3030*/  STG.E desc[UR6][R10.64+0x10], R21 ;  /* 0x000010150a007986 */ /* 0x000fe8000c101906 */
[----:B------:R-:W-:Y:S04]  /*3040*/  STG.E desc[UR6][R10.64+0x14], R17 ;  /* 0x000014110a007986 */ /* 0x000fe8000c101906 */
[----:B------:R-:W-:Y:S04]  /*3050*/  STG.E desc[UR6][R10.64], R9 ;  /* 0x000000090a007986 */ /* 0x000fe8000c101906 */
[----:B------:R-:W-:Y:S04]  /*3060*/  STG.E desc[UR6][R10.64+0x4], R13 ;  /* 0x0000040d0a007986 */ /* 0x000fe8000c101906 */
[----:B------:R-:W-:Y:S01]  /*3070*/  STG.E desc[UR6][R10.64+0x8], R15 ;  /* 0x0000080f0a007986 */ /* 0x000fe2000c101906 */
[----:B------:R-:W-:Y:S05]  /*3080*/  EXIT ;  /* 0x000000000000794d */ /* 0x000fea0003800000 */
.L_x_12:
[----:B------:R-:W-:-:S00]  /*3090*/  BRA `(.L_x_12) ;  /* 0xfffffffc00fc7947 */ /* 0x000fc0000383ffff */
[----:B------:R-:W-:-:S00]  /*30a0*/  NOP ;  /* 0x0000000000007918 */ /* 0x000fc00000000000 */
        /* <DEDUP_REMOVED lines=13> */
.L_x_13:


//--------------------- .nv.global.init           --------------------------
	.section	.nv.global.init,"aw",@progbits
	.align	4
.nv.global.init:
	.type		mrg32k3aM1SubSeq,@object
	.size		mrg32k3aM1SubSeq,(mrg32k3aM2SubSeq - mrg32k3aM1SubSeq)
mrg32k3aM1SubSeq:
        /*0000*/ 	.byte	0x0b, 0xcc, 0xee, 0x04, 0x73, 0x29, 0x8b, 0x6f, 0xf6, 0x53, 0x03, 0xf6, 0x23, 0xf6, 0xea, 0xda
        /* <DEDUP_REMOVED lines=125> */
	.type		mrg32k3aM2SubSeq,@object
	.size		mrg32k3aM2SubSeq,(mrg32k3aM1 - mrg32k3aM2SubSeq)
mrg32k3aM2SubSeq:
        /* <DEDUP_REMOVED lines=126> */
	.type		mrg32k3aM1,@object
	.size		mrg32k3aM1,(mrg32k3aM1Seq - mrg32k3aM1)
mrg32k3aM1:
        /* <DEDUP_REMOVED lines=144> */
	.type		mrg32k3aM1Seq,@object
	.size		mrg32k3aM1Seq,(mrg32k3aM2 - mrg32k3aM1Seq)
mrg32k3aM1Seq:
        /* <DEDUP_REMOVED lines=144> */
	.type		mrg32k3aM2,@object
	.size		mrg32k3aM2,(mrg32k3aM2Seq - mrg32k3aM2)
mrg32k3aM2:
        /* <DEDUP_REMOVED lines=144> */
	.type		mrg32k3aM2Seq,@object
	.size		mrg32k3aM2Seq,(precalc_xorwow_matrix - mrg32k3aM2Seq)
mrg32k3aM2Seq:
        /* <DEDUP_REMOVED lines=144> */
	.type		precalc_xorwow_matrix,@object
	.size		precalc_xorwow_matrix,(precalc_xorwow_offset_matrix - precalc_xorwow_matrix)
precalc_xorwow_matrix:
        /* <DEDUP_REMOVED lines=6400> */
	.type		precalc_xorwow_offset_matrix,@object
	.size		precalc_xorwow_offset_matrix,(.L_1 - precalc_xorwow_offset_matrix)
precalc_xorwow_offset_matrix:
        /* <DEDUP_REMOVED lines=6400> */
.L_1:


//--------------------- .nv.shared.reserved.0     --------------------------
	.section	.nv.shared.reserved.0,"aw",@nobits
	.weak		__nv_reservedSMEM_offset_0_alias
	.size		__nv_reservedSMEM_offset_0_alias, 0, 64
	.other		__nv_reservedSMEM_offset_0_alias,@"STO_CUDA_RESERVED_SHARED STV_DEFAULT"
__nv_reservedSMEM_offset_0_alias:
	.zero		0
	.zero		64


//--------------------- .nv.constant0._Z8simulateP8Particlei --------------------------
	.section	.nv.constant0._Z8simulateP8Particlei,"a",@progbits
	.sectionflags	@""
	.align	4
.nv.constant0._Z8simulateP8Particlei:
	.zero		908


//--------------------- SYMBOLS --------------------------

	.type		.nv.reservedSmem.offset0,@object
	.size		.nv.reservedSmem.offset0,0x4
